// auto-generated by cutlass_sweep.gemm — config: {"arch": "sm_100", "cluster_m": 4, "cluster_n": 1, "dtype": "e5m2", "dtype_b": "e5m2", "layout": "nt", "stages": 0, "tile_k": 32, "tile_m": 64, "tile_n": 128}
#include "cutlass/cutlass.h"
#include "cutlass/gemm/collective/collective_builder.hpp"
#include "cutlass/gemm/device/gemm_universal_adapter.h"
#include "cutlass/gemm/kernel/gemm_universal.hpp"
#include "cutlass/epilogue/collective/collective_builder.hpp"

using ElemA = cutlass::float_e5m2_t;
using ElemB = cutlass::float_e5m2_t;
using ElemCD = cutlass::float_e5m2_t;
using Acc  = float;
using TileShape    = cute::Shape<cute::_64, cute::_128, cute::_32>;
using ClusterShape = cute::Shape<cute::_4, cute::_1, cute::_1>;

using CollectiveEpilogue = typename cutlass::epilogue::collective::CollectiveBuilder<
    cutlass::arch::Sm100, cutlass::arch::OpClassTensorOp,
    TileShape, ClusterShape,
    cutlass::epilogue::collective::EpilogueTileAuto,
    Acc, Acc,
    ElemCD, cutlass::layout::RowMajor, 128 / cutlass::sizeof_bits<ElemCD>::value,
    ElemCD, cutlass::layout::RowMajor, 128 / cutlass::sizeof_bits<ElemCD>::value,
    cutlass::epilogue::collective::EpilogueScheduleAuto
  >::CollectiveOp;

using CollectiveMainloop = typename cutlass::gemm::collective::CollectiveBuilder<
    cutlass::arch::Sm100, cutlass::arch::OpClassTensorOp,
    ElemA, cutlass::layout::RowMajor, 128 / cutlass::sizeof_bits<ElemA>::value,
    ElemB, cutlass::layout::ColumnMajor, 128 / cutlass::sizeof_bits<ElemB>::value,
    Acc,
    TileShape, ClusterShape,
    cutlass::gemm::collective::StageCountAutoCarveout<static_cast<int>(sizeof(typename CollectiveEpilogue::SharedStorage))>,
    cutlass::gemm::collective::KernelScheduleAuto
  >::CollectiveOp;

using GemmKernel = cutlass::gemm::kernel::GemmUniversal<
    cute::Shape<int,int,int,int>,
    CollectiveMainloop,
    CollectiveEpilogue
>;
using Gemm = cutlass::gemm::device::GemmUniversalAdapter<GemmKernel>;

// Force the device kernel symbol into the cubin without needing a host main.
auto* _anchor = &cutlass::device_kernel<GemmKernel>;


// ===== COMPILED SASS (sm_100a) =====

	.target	sm_100a

	.elftype	@"ET_EXEC"


//--------------------- .note.nv.tkinfo           --------------------------
	.section	.note.nv.tkinfo,"",@"SHT_NOTE"
	.sectionflags	@"SHF_NOTE_NV_TKINFO"
	.tkinfo
        /*0018*/ 	.word	0x00000002
        /*0030*/ 	.string	""
        /*0030*/ 	.string	"ptxas"
        /*0030*/ 	.string	"Cuda compilation tools, release 13.0, V13.0.88"
        /*0030*/ 	.string	"Build cuda_13.0.r13.0/compiler.36424714_0"
        /*0030*/ 	.string	"-arch sm_100a -m 64 "



//--------------------- .note.nv.cuinfo           --------------------------
	.section	.note.nv.cuinfo,"",@"SHT_NOTE"
	.sectionflags	@"SHF_NOTE_NV_CUINFO"
        /*0018*/ 	.short	0x0002
        /*001a*/ 	.short	0x0064
        /*001c*/ 	.short	0x0082
	.zero		2


//--------------------- .nv.info                  --------------------------
	.section	.nv.info,"",@"SHT_CUDA_INFO"
	.align	4


	//----- nvinfo : EIATTR_REGCOUNT
	.align		4
        /*0000*/ 	.byte	0x04, 0x2f
        /*0002*/ 	.short	(.L_19 - .L_18)
	.align		4
.L_18:
        /*0004*/ 	.word	index@(_ZN7cutlass13device_kernelINS_4gemm6kernel13GemmUniversalIN4cute5tupleIJiiiiEEENS1_10collective13CollectiveMmaINS1_35MainloopSm100TmaUmmaWarpSpecializedILi34ELi2ELi4ENS5_IJNS4_1CILi4EEENSA_ILi1EEESC_EEEEENS5_IJNSA_ILi64EEENSA_ILi128EEENSA_ILi32EEEEEENS_12float_e5m2_tENS5_IJlSC_lEEESJ_SK_NS4_8TiledMMAINS4_8MMA_AtomIJNS4_10MMA_TraitsINS4_19SM100_MMA_F8F6F4_SSEJSJ_SJ_fSF_SG_NS4_17integral_constantINS4_4UMMA5MajorELSR_0EEESS_NSP_INSQ_7ScaleInELST_0EEESU_EEEEEENS4_6LayoutINS5_IJSC_SC_SC_EEENS5_IJNSA_ILi0EEESZ_SZ_EEEEENS5_IJNS4_10UnderscoreES12_S12_EEEEENS4_13SM90_TMA_LOADENS4_14ComposedLayoutINS4_7SwizzleILi1ELi4ELi3EEENS4_18smem_ptr_flag_bitsILi8EEENSX_INS5_IJNSA_ILi8EEESH_EEENS5_IJSH_SC_EEEEEEEvNS4_8identityENS4_23SM90_TMA_LOAD_MULTICASTES1F_vS1G_EENS_8epilogue10collective18CollectiveEpilogueINS1J_23Sm100TmaWarpSpecializedILi2ELi2ELi32ELb0ELb0EEEJSI_NS5_IJNSX_ISF_SC_EES1O_EEESJ_SK_SJ_SK_NS1J_6fusion15FusionCallbacksIS1N_NS1Q_17LinearCombinationISJ_fSJ_fLNS_15FloatRoundStyleE2EEESI_S1P_JEEENS4_5SM1004TMEM4LOAD26SM100_TMEM_LOAD_16dp32b32xES15_NS16_INS17_ILi2ELi4ELi3EEES1A_NSX_INS5_IJS1B_SF_EEENS5_IJSF_SC_EEEEEEENS4_39AutoVectorizingCopyWithAssumedAlignmentILi128EEENS4_14SM90_TMA_STOREES24_S26_S26_EEEvvEEEEvNT_6ParamsE)
        /*0008*/ 	.word	0x00000072


	//----- nvinfo : EIATTR_FRAME_SIZE
	.align		4
.L_19:
        /*000c*/ 	.byte	0x04, 0x11
        /*000e*/ 	.short	(.L_21 - .L_20)
	.align		4
.L_20:
        /*0010*/ 	.word	index@($__internal_2_$__cuda_sm10x_tcgen05_guardrail_trap_unallocated_columns_being_dealloced)
        /*0014*/ 	.word	0x00000000


	//----- nvinfo : EIATTR_FRAME_SIZE
	.align		4
.L_21:
        /*0018*/ 	.byte	0x04, 0x11
        /*001a*/ 	.short	(.L_23 - .L_22)
	.align		4
.L_22:
        /*001c*/ 	.word	index@($__internal_1_$__cuda_sm10x_tcgen05_guardrail_trap_phase_invalid_during_alloc)
        /*0020*/ 	.word	0x00000000


	//----- nvinfo : EIATTR_FRAME_SIZE
	.align		4
.L_23:
        /*0024*/ 	.byte	0x04, 0x11
        /*0026*/ 	.short	(.L_25 - .L_24)
	.align		4
.L_24:
        /*0028*/ 	.word	index@($__internal_0_$__cuda_sm10x_tcgen05_guardrail_trap_col_being_dealloced_not_returned_by_alloc)
        /*002c*/ 	.word	0x00000000


	//----- nvinfo : EIATTR_FRAME_SIZE
	.align		4
.L_25:
        /*0030*/ 	.byte	0x04, 0x11
        /*0032*/ 	.short	(.L_27 - .L_26)
	.align		4
.L_26:
        /*0034*/ 	.word	index@(_ZN7cutlass13device_kernelINS_4gemm6kernel13GemmUniversalIN4cute5tupleIJiiiiEEENS1_10collective13CollectiveMmaINS1_35MainloopSm100TmaUmmaWarpSpecializedILi34ELi2ELi4ENS5_IJNS4_1CILi4EEENSA_ILi1EEESC_EEEEENS5_IJNSA_ILi64EEENSA_ILi128EEENSA_ILi32EEEEEENS_12float_e5m2_tENS5_IJlSC_lEEESJ_SK_NS4_8TiledMMAINS4_8MMA_AtomIJNS4_10MMA_TraitsINS4_19SM100_MMA_F8F6F4_SSEJSJ_SJ_fSF_SG_NS4_17integral_constantINS4_4UMMA5MajorELSR_0EEESS_NSP_INSQ_7ScaleInELST_0EEESU_EEEEEENS4_6LayoutINS5_IJSC_SC_SC_EEENS5_IJNSA_ILi0EEESZ_SZ_EEEEENS5_IJNS4_10UnderscoreES12_S12_EEEEENS4_13SM90_TMA_LOADENS4_14ComposedLayoutINS4_7SwizzleILi1ELi4ELi3EEENS4_18smem_ptr_flag_bitsILi8EEENSX_INS5_IJNSA_ILi8EEESH_EEENS5_IJSH_SC_EEEEEEEvNS4_8identityENS4_23SM90_TMA_LOAD_MULTICASTES1F_vS1G_EENS_8epilogue10collective18CollectiveEpilogueINS1J_23Sm100TmaWarpSpecializedILi2ELi2ELi32ELb0ELb0EEEJSI_NS5_IJNSX_ISF_SC_EES1O_EEESJ_SK_SJ_SK_NS1J_6fusion15FusionCallbacksIS1N_NS1Q_17LinearCombinationISJ_fSJ_fLNS_15FloatRoundStyleE2EEESI_S1P_JEEENS4_5SM1004TMEM4LOAD26SM100_TMEM_LOAD_16dp32b32xES15_NS16_INS17_ILi2ELi4ELi3EEES1A_NSX_INS5_IJS1B_SF_EEENS5_IJSF_SC_EEEEEEENS4_39AutoVectorizingCopyWithAssumedAlignmentILi128EEENS4_14SM90_TMA_STOREES24_S26_S26_EEEvvEEEEvNT_6ParamsE)
        /*0038*/ 	.word	0x00000000


	//----- nvinfo : EIATTR_MIN_STACK_SIZE
	.align		4
.L_27:
        /*003c*/ 	.byte	0x04, 0x12
        /*003e*/ 	.short	(.L_29 - .L_28)
	.align		4
.L_28:
        /*0040*/ 	.word	index@(_ZN7cutlass13device_kernelINS_4gemm6kernel13GemmUniversalIN4cute5tupleIJiiiiEEENS1_10collective13CollectiveMmaINS1_35MainloopSm100TmaUmmaWarpSpecializedILi34ELi2ELi4ENS5_IJNS4_1CILi4EEENSA_ILi1EEESC_EEEEENS5_IJNSA_ILi64EEENSA_ILi128EEENSA_ILi32EEEEEENS_12float_e5m2_tENS5_IJlSC_lEEESJ_SK_NS4_8TiledMMAINS4_8MMA_AtomIJNS4_10MMA_TraitsINS4_19SM100_MMA_F8F6F4_SSEJSJ_SJ_fSF_SG_NS4_17integral_constantINS4_4UMMA5MajorELSR_0EEESS_NSP_INSQ_7ScaleInELST_0EEESU_EEEEEENS4_6LayoutINS5_IJSC_SC_SC_EEENS5_IJNSA_ILi0EEESZ_SZ_EEEEENS5_IJNS4_10UnderscoreES12_S12_EEEEENS4_13SM90_TMA_LOADENS4_14ComposedLayoutINS4_7SwizzleILi1ELi4ELi3EEENS4_18smem_ptr_flag_bitsILi8EEENSX_INS5_IJNSA_ILi8EEESH_EEENS5_IJSH_SC_EEEEEEEvNS4_8identityENS4_23SM90_TMA_LOAD_MULTICASTES1F_vS1G_EENS_8epilogue10collective18CollectiveEpilogueINS1J_23Sm100TmaWarpSpecializedILi2ELi2ELi32ELb0ELb0EEEJSI_NS5_IJNSX_ISF_SC_EES1O_EEESJ_SK_SJ_SK_NS1J_6fusion15FusionCallbacksIS1N_NS1Q_17LinearCombinationISJ_fSJ_fLNS_15FloatRoundStyleE2EEESI_S1P_JEEENS4_5SM1004TMEM4LOAD26SM100_TMEM_LOAD_16dp32b32xES15_NS16_INS17_ILi2ELi4ELi3EEES1A_NSX_INS5_IJS1B_SF_EEENS5_IJSF_SC_EEEEEEENS4_39AutoVectorizingCopyWithAssumedAlignmentILi128EEENS4_14SM90_TMA_STOREES24_S26_S26_EEEvvEEEEvNT_6ParamsE)
        /*0044*/ 	.word	0x00000000
.L_29:


//--------------------- .nv.compat                --------------------------
	.section	.nv.compat,"",@"SHT_CUDA_COMPAT_INFO"
	.align	4
        /*0000*/ 	.byte	0x02, 0x09, 0x01, 0x00, 0x02, 0x02, 0x02, 0x00, 0x02, 0x05, 0x05, 0x00, 0x03, 0x07, 0x01, 0x01
        /*0010*/ 	.byte	0x02, 0x03, 0x01, 0x00, 0x02, 0x06, 0x01, 0x00, 0x04, 0x0b, 0x08, 0x00, 0x09, 0x00, 0x00, 0x00
        /*0020*/ 	.byte	0x00, 0x00, 0x00, 0x00


//--------------------- .nv.info._ZN7cutlass13device_kernelINS_4gemm6kernel13GemmUniversalIN4cute5tupleIJiiiiEEENS1_10collective13CollectiveMmaINS1_35MainloopSm100TmaUmmaWarpSpecializedILi34ELi2ELi4ENS5_IJNS4_1CILi4EEENSA_ILi1EEESC_EEEEENS5_IJNSA_ILi64EEENSA_ILi128EEENSA_ILi32EEEEEENS_12float_e5m2_tENS5_IJlSC_lEEESJ_SK_NS4_8TiledMMAINS4_8MMA_AtomIJNS4_10MMA_TraitsINS4_19SM100_MMA_F8F6F4_SSEJSJ_SJ_fSF_SG_NS4_17integral_constantINS4_4UMMA5MajorELSR_0EEESS_NSP_INSQ_7ScaleInELST_0EEESU_EEEEEENS4_6LayoutINS5_IJSC_SC_SC_EEENS5_IJNSA_ILi0EEESZ_SZ_EEEEENS5_IJNS4_10UnderscoreES12_S12_EEEEENS4_13SM90_TMA_LOADENS4_14ComposedLayoutINS4_7SwizzleILi1ELi4ELi3EEENS4_18smem_ptr_flag_bitsILi8EEENSX_INS5_IJNSA_ILi8EEESH_EEENS5_IJSH_SC_EEEEEEEvNS4_8identityENS4_23SM90_TMA_LOAD_MULTICASTES1F_vS1G_EENS_8epilogue10collective18CollectiveEpilogueINS1J_23Sm100TmaWarpSpecializedILi2ELi2ELi32ELb0ELb0EEEJSI_NS5_IJNSX_ISF_SC_EES1O_EEESJ_SK_SJ_SK_NS1J_6fusion15FusionCallbacksIS1N_NS1Q_17LinearCombinationISJ_fSJ_fLNS_15FloatRoundStyleE2EEESI_S1P_JEEENS4_5SM1004TMEM4LOAD26SM100_TMEM_LOAD_16dp32b32xES15_NS16_INS17_ILi2ELi4ELi3EEES1A_NSX_INS5_IJS1B_SF_EEENS5_IJSF_SC_EEEEEEENS4_39AutoVectorizingCopyWithAssumedAlignmentILi128EEENS4_14SM90_TMA_STOREES24_S26_S26_EEEvvEEEEvNT_6ParamsE --------------------------
	.section	.nv.info._ZN7cutlass13device_kernelINS_4gemm6kernel13GemmUniversalIN4cute5tupleIJiiiiEEENS1_10collective13CollectiveMmaINS1_35MainloopSm100TmaUmmaWarpSpecializedILi34ELi2ELi4ENS5_IJNS4_1CILi4EEENSA_ILi1EEESC_EEEEENS5_IJNSA_ILi64EEENSA_ILi128EEENSA_ILi32EEEEEENS_12float_e5m2_tENS5_IJlSC_lEEESJ_SK_NS4_8TiledMMAINS4_8MMA_AtomIJNS4_10MMA_TraitsINS4_19SM100_MMA_F8F6F4_SSEJSJ_SJ_fSF_SG_NS4_17integral_constantINS4_4UMMA5MajorELSR_0EEESS_NSP_INSQ_7ScaleInELST_0EEESU_EEEEEENS4_6LayoutINS5_IJSC_SC_SC_EEENS5_IJNSA_ILi0EEESZ_SZ_EEEEENS5_IJNS4_10UnderscoreES12_S12_EEEEENS4_13SM90_TMA_LOADENS4_14ComposedLayoutINS4_7SwizzleILi1ELi4ELi3EEENS4_18smem_ptr_flag_bitsILi8EEENSX_INS5_IJNSA_ILi8EEESH_EEENS5_IJSH_SC_EEEEEEEvNS4_8identityENS4_23SM90_TMA_LOAD_MULTICASTES1F_vS1G_EENS_8epilogue10collective18CollectiveEpilogueINS1J_23Sm100TmaWarpSpecializedILi2ELi2ELi32ELb0ELb0EEEJSI_NS5_IJNSX_ISF_SC_EES1O_EEESJ_SK_SJ_SK_NS1J_6fusion15FusionCallbacksIS1N_NS1Q_17LinearCombinationISJ_fSJ_fLNS_15FloatRoundStyleE2EEESI_S1P_JEEENS4_5SM1004TMEM4LOAD26SM100_TMEM_LOAD_16dp32b32xES15_NS16_INS17_ILi2ELi4ELi3EEES1A_NSX_INS5_IJS1B_SF_EEENS5_IJSF_SC_EEEEEEENS4_39AutoVectorizingCopyWithAssumedAlignmentILi128EEENS4_14SM90_TMA_STOREES24_S26_S26_EEEvvEEEEvNT_6ParamsE,"",@"SHT_CUDA_INFO"
	.sectionflags	@""
	.align	4


	//----- nvinfo : EIATTR_CUDA_API_VERSION
	.align		4
        /*0000*/ 	.byte	0x04, 0x37
        /*0002*/ 	.short	(.L_31 - .L_30)
.L_30:
        /*0004*/ 	.word	0x00000082


	//----- nvinfo : EIATTR_KPARAM_INFO
	.align		4
.L_31:
        /*0008*/ 	.byte	0x04, 0x17
        /*000a*/ 	.short	(.L_33 - .L_32)
.L_32:
        /*000c*/ 	.word	0x00000000
        /*0010*/ 	.short	0x0000
        /*0012*/ 	.short	0x0000
        /*0014*/ 	.byte	0x00, 0xf0, 0x01, 0x20


	//----- nvinfo : EIATTR_AT_ENTRY_FRAGMENTS
	.align		4
.L_33:
        /*0018*/ 	.byte	0x04, 0x4f
        /*001a*/ 	.short	(.L_35 - .L_34)


	//   ....[0]....
.L_34:
        /*001c*/ 	.word	0x00000006


	//----- nvinfo : EIATTR_RESERVED_SMEM_USED
	.align		4
.L_35:
        /*0020*/ 	.byte	0x01, 0x41
	.zero		2


	//----- nvinfo : EIATTR_SPARSE_MMA_MASK
	.align		4
        /*0024*/ 	.byte	0x03, 0x50
        /*0026*/ 	.short	0x0000


	//----- nvinfo : EIATTR_TCGEN05_1CTA_USED
	.align		4
        /*0028*/ 	.byte	0x01, 0x51
	.zero		2


	//----- nvinfo : EIATTR_MAXREG_COUNT
	.align		4
        /*002c*/ 	.byte	0x03, 0x1b
        /*002e*/ 	.short	0x00ff


	//----- nvinfo : EIATTR_NUM_BARRIERS
	.align		4
        /*0030*/ 	.byte	0x02, 0x4c
        /*0032*/ 	.byte	0x07
	.zero		1


	//----- nvinfo : EIATTR_EXTERNS
	.align		4
        /*0034*/ 	.byte	0x04, 0x0f
        /*0036*/ 	.short	(.L_37 - .L_36)


	//   ....[0]....
	.align		4
.L_36:
        /*0038*/ 	.word	index@(__assertfail)


	//----- nvinfo : EIATTR_MERCURY_ISA_VERSION
	.align		4
.L_37:
        /*003c*/ 	.byte	0x03, 0x5f
        /*003e*/ 	.short	0x0101


	//----- nvinfo : EIATTR_INT_WARP_WIDE_INSTR_OFFSETS
	.align		4
        /*0040*/ 	.byte	0x04, 0x31
        /*0042*/ 	.short	(.L_39 - .L_38)


	//   ....[0]....
.L_38:
        /*0044*/ 	.word	0x00005040


	//   ....[1]....
        /*0048*/ 	.word	0x00005060


	//   ....[2]....
        /*004c*/ 	.word	0x00005090


	//   ....[3]....
        /*0050*/ 	.word	0x00005c60


	//   ....[4]....
        /*0054*/ 	.word	0x00005cd0


	//   ....[5]....
        /*0058*/ 	.word	0x00005dc0


	//   ....[6]....
        /*005c*/ 	.word	0x00005e70


	//----- nvinfo : EIATTR_COOP_GROUP_MASK_REGIDS
	.align		4
.L_39:
        /*0060*/ 	.byte	0x04, 0x29
        /*0062*/ 	.short	(.L_41 - .L_40)


	//   ....[0]....
.L_40:
        /*0064*/ 	.word	0xffffffff


	//   ....[1]....
        /*0068*/ 	.word	0xffffffff


	//   ....[2]....
        /*006c*/ 	.word	0xffffffff


	//   ....[3]....
        /*0070*/ 	.word	0xffffffff


	//   ....[4]....
        /*0074*/ 	.word	0xffffffff


	//   ....[5]....
        /*0078*/ 	.word	0xffffffff


	//   ....[6]....
        /*007c*/ 	.word	0xffffffff


	//   ....[7]....
        /*0080*/ 	.word	0xffffffff


	//   ....[8]....
        /*0084*/ 	.word	0xffffffff


	//   ....[9]....
        /*0088*/ 	.word	0xffffffff


	//   ....[10]....
        /*008c*/ 	.word	0xffffffff


	//   ....[11]....
        /*0090*/ 	.word	0xffffffff


	//   ....[12]....
        /*0094*/ 	.word	0xffffffff


	//   ....[13]....
        /*0098*/ 	.word	0xffffffff


	//----- nvinfo : EIATTR_COOP_GROUP_INSTR_OFFSETS
	.align		4
.L_41:
        /*009c*/ 	.byte	0x04, 0x28
        /*009e*/ 	.short	(.L_43 - .L_42)


	//   ....[0]....
.L_42:
        /*00a0*/ 	.word	0x00000080


	//   ....[1]....
        /*00a4*/ 	.word	0x000004f0


	//   ....[2]....
        /*00a8*/ 	.word	0x00000a70


	//   ....[3]....
        /*00ac*/ 	.word	0x00000bd0


	//   ....[4]....
        /*00b0*/ 	.word	0x00000cd0


	//   ....[5]....
        /*00b4*/ 	.word	0x00000e40


	//   ....[6]....
        /*00b8*/ 	.word	0x00000fe0


	//   ....[7]....
        /*00bc*/ 	.word	0x000011a0


	//   ....[8]....
        /*00c0*/ 	.word	0x000023d0


	//   ....[9]....
        /*00c4*/ 	.word	0x00004380


	//   ....[10]....
        /*00c8*/ 	.word	0x00004590


	//   ....[11]....
        /*00cc*/ 	.word	0x000045c0


	//   ....[12]....
        /*00d0*/ 	.word	0x00004f20


	//   ....[13]....
        /*00d4*/ 	.word	0x00005150


	//----- nvinfo : EIATTR_VRC_CTA_INIT_COUNT
	.align		4
.L_43:
        /*00d8*/ 	.byte	0x02, 0x4a
        /*00da*/ 	.byte	0x80
	.zero		1


	//----- nvinfo : EIATTR_SYSCALL_OFFSETS
	.align		4
        /*00dc*/ 	.byte	0x04, 0x46
        /*00de*/ 	.short	(.L_45 - .L_44)


	//   ....[0]....
.L_44:
        /*00e0*/ 	.word	0x00006a80


	//   ....[1]....
        /*00e4*/ 	.word	0x00006bc0


	//   ....[2]....
        /*00e8*/ 	.word	0x000073f0


	//   ....[3]....
        /*00ec*/ 	.word	0x00008180


	//----- nvinfo : EIATTR_MBARRIER_INSTR_OFFSETS
	.align		4
.L_45:
        /*00f0*/ 	.byte	0x04, 0x39
        /*00f2*/ 	.short	(.L_47 - .L_46)


	//   ....[0]....
.L_46:
        /*00f4*/ 	.word	0x00000610
        /*00f8*/ 	.word	0x000000ff
        /*00fc*/ 	.word	0x00000000
        /*0100*/ 	.short	0x0100
        /*0102*/ 	.byte	0x04
	.zero		1


	//   ....[1]....
        /*0104*/ 	.word	0x00000620
        /*0108*/ 	.word	0x000000ff
        /*010c*/ 	.word	0x00000110
        /*0110*/ 	.short	0x0100
        /*0112*/ 	.byte	0x04
	.zero		1


	//   ....[2]....
        /*0114*/ 	.word	0x00000630
        /*0118*/ 	.word	0x000000ff
        /*011c*/ 	.word	0x00000008
        /*0120*/ 	.short	0x0100
        /*0122*/ 	.byte	0x04
	.zero		1


	//   ....[3]....
        /*0124*/ 	.word	0x00000640
        /*0128*/ 	.word	0x000000ff
        /*012c*/ 	.word	0x00000118
        /*0130*/ 	.short	0x0100
        /*0132*/ 	.byte	0x04
	.zero		1


	//   ....[4]....
        /*0134*/ 	.word	0x00000650
        /*0138*/ 	.word	0x000000ff
        /*013c*/ 	.word	0x00000010
        /*0140*/ 	.short	0x0100
        /*0142*/ 	.byte	0x04
	.zero		1


	//   ....[5]....
        /*0144*/ 	.word	0x00000660
        /*0148*/ 	.word	0x000000ff
        /*014c*/ 	.word	0x00000120
        /*0150*/ 	.short	0x0100
        /*0152*/ 	.byte	0x04
	.zero		1


	//   ....[6]....
        /*0154*/ 	.word	0x00000670
        /*0158*/ 	.word	0x000000ff
        /*015c*/ 	.word	0x00000018
        /*0160*/ 	.short	0x0100
        /*0162*/ 	.byte	0x04
	.zero		1


	//   ....[7]....
        /*0164*/ 	.word	0x00000680
        /*0168*/ 	.word	0x000000ff
        /*016c*/ 	.word	0x00000128
        /*0170*/ 	.short	0x0100
        /*0172*/ 	.byte	0x04
	.zero		1


	//   ....[8]....
        /*0174*/ 	.word	0x00000690
        /*0178*/ 	.word	0x000000ff
        /*017c*/ 	.word	0x00000020
        /*0180*/ 	.short	0x0100
        /*0182*/ 	.byte	0x04
	.zero		1


	//   ....[9]....
        /*0184*/ 	.word	0x000006a0
        /*0188*/ 	.word	0x000000ff
        /*018c*/ 	.word	0x00000130
        /*0190*/ 	.short	0x0100
        /*0192*/ 	.byte	0x04
	.zero		1


	//   ....[10]....
        /*0194*/ 	.word	0x000006b0
        /*0198*/ 	.word	0x000000ff
        /*019c*/ 	.word	0x00000028
        /*01a0*/ 	.short	0x0100
        /*01a2*/ 	.byte	0x04
	.zero		1


	//   ....[11]....
        /*01a4*/ 	.word	0x000006c0
        /*01a8*/ 	.word	0x000000ff
        /*01ac*/ 	.word	0x00000138
        /*01b0*/ 	.short	0x0100
        /*01b2*/ 	.byte	0x04
	.zero		1


	//   ....[12]....
        /*01b4*/ 	.word	0x000006d0
        /*01b8*/ 	.word	0x000000ff
        /*01bc*/ 	.word	0x00000030
        /*01c0*/ 	.short	0x0100
        /*01c2*/ 	.byte	0x04
	.zero		1


	//   ....[13]....
        /*01c4*/ 	.word	0x000006e0
        /*01c8*/ 	.word	0x000000ff
        /*01cc*/ 	.word	0x00000140
        /*01d0*/ 	.short	0x0100
        /*01d2*/ 	.byte	0x04
	.zero		1


	//   ....[14]....
        /*01d4*/ 	.word	0x000006f0
        /*01d8*/ 	.word	0x000000ff
        /*01dc*/ 	.word	0x00000038
        /*01e0*/ 	.short	0x0100
        /*01e2*/ 	.byte	0x04
	.zero		1


	//   ....[15]....
        /*01e4*/ 	.word	0x00000700
        /*01e8*/ 	.word	0x000000ff
        /*01ec*/ 	.word	0x00000148
        /*01f0*/ 	.short	0x0100
        /*01f2*/ 	.byte	0x04
	.zero		1


	//   ....[16]....
        /*01f4*/ 	.word	0x00000710
        /*01f8*/ 	.word	0x000000ff
        /*01fc*/ 	.word	0x00000040
        /*0200*/ 	.short	0x0100
        /*0202*/ 	.byte	0x04
	.zero		1


	//   ....[17]....
        /*0204*/ 	.word	0x00000720
        /*0208*/ 	.word	0x000000ff
        /*020c*/ 	.word	0x00000150
        /*0210*/ 	.short	0x0100
        /*0212*/ 	.byte	0x04
	.zero		1


	//   ....[18]....
        /*0214*/ 	.word	0x00000730
        /*0218*/ 	.word	0x000000ff
        /*021c*/ 	.word	0x00000048
        /*0220*/ 	.short	0x0100
        /*0222*/ 	.byte	0x04
	.zero		1


	//   ....[19]....
        /*0224*/ 	.word	0x00000740
        /*0228*/ 	.word	0x000000ff
        /*022c*/ 	.word	0x00000158
        /*0230*/ 	.short	0x0100
        /*0232*/ 	.byte	0x04
	.zero		1


	//   ....[20]....
        /*0234*/ 	.word	0x00000750
        /*0238*/ 	.word	0x000000ff
        /*023c*/ 	.word	0x00000050
        /*0240*/ 	.short	0x0100
        /*0242*/ 	.byte	0x04
	.zero		1


	//   ....[21]....
        /*0244*/ 	.word	0x00000760
        /*0248*/ 	.word	0x000000ff
        /*024c*/ 	.word	0x00000160
        /*0250*/ 	.short	0x0100
        /*0252*/ 	.byte	0x04
	.zero		1


	//   ....[22]....
        /*0254*/ 	.word	0x00000770
        /*0258*/ 	.word	0x000000ff
        /*025c*/ 	.word	0x00000058
        /*0260*/ 	.short	0x0100
        /*0262*/ 	.byte	0x04
	.zero		1


	//   ....[23]....
        /*0264*/ 	.word	0x00000780
        /*0268*/ 	.word	0x000000ff
        /*026c*/ 	.word	0x00000168
        /*0270*/ 	.short	0x0100
        /*0272*/ 	.byte	0x04
	.zero		1


	//   ....[24]....
        /*0274*/ 	.word	0x00000790
        /*0278*/ 	.word	0x000000ff
        /*027c*/ 	.word	0x00000060
        /*0280*/ 	.short	0x0100
        /*0282*/ 	.byte	0x04
	.zero		1


	//   ....[25]....
        /*0284*/ 	.word	0x000007a0
        /*0288*/ 	.word	0x000000ff
        /*028c*/ 	.word	0x00000170
        /*0290*/ 	.short	0x0100
        /*0292*/ 	.byte	0x04
	.zero		1


	//   ....[26]....
        /*0294*/ 	.word	0x000007b0
        /*0298*/ 	.word	0x000000ff
        /*029c*/ 	.word	0x00000068
        /*02a0*/ 	.short	0x0100
        /*02a2*/ 	.byte	0x04
	.zero		1


	//   ....[27]....
        /*02a4*/ 	.word	0x000007c0
        /*02a8*/ 	.word	0x000000ff
        /*02ac*/ 	.word	0x00000178
        /*02b0*/ 	.short	0x0100
        /*02b2*/ 	.byte	0x04
	.zero		1


	//   ....[28]....
        /*02b4*/ 	.word	0x000007d0
        /*02b8*/ 	.word	0x000000ff
        /*02bc*/ 	.word	0x00000070
        /*02c0*/ 	.short	0x0100
        /*02c2*/ 	.byte	0x04
	.zero		1


	//   ....[29]....
        /*02c4*/ 	.word	0x000007e0
        /*02c8*/ 	.word	0x000000ff
        /*02cc*/ 	.word	0x00000180
        /*02d0*/ 	.short	0x0100
        /*02d2*/ 	.byte	0x04
	.zero		1


	//   ....[30]....
        /*02d4*/ 	.word	0x000007f0
        /*02d8*/ 	.word	0x000000ff
        /*02dc*/ 	.word	0x00000078
        /*02e0*/ 	.short	0x0100
        /*02e2*/ 	.byte	0x04
	.zero		1


	//   ....[31]....
        /*02e4*/ 	.word	0x00000800
        /*02e8*/ 	.word	0x000000ff
        /*02ec*/ 	.word	0x00000188
        /*02f0*/ 	.short	0x0100
        /*02f2*/ 	.byte	0x04
	.zero		1


	//   ....[32]....
        /*02f4*/ 	.word	0x00000810
        /*02f8*/ 	.word	0x000000ff
        /*02fc*/ 	.word	0x00000080
        /*0300*/ 	.short	0x0100
        /*0302*/ 	.byte	0x04
	.zero		1


	//   ....[33]....
        /*0304*/ 	.word	0x00000820
        /*0308*/ 	.word	0x000000ff
        /*030c*/ 	.word	0x00000190
        /*0310*/ 	.short	0x0100
        /*0312*/ 	.byte	0x04
	.zero		1


	//   ....[34]....
        /*0314*/ 	.word	0x00000830
        /*0318*/ 	.word	0x000000ff
        /*031c*/ 	.word	0x00000088
        /*0320*/ 	.short	0x0100
        /*0322*/ 	.byte	0x04
	.zero		1


	//   ....[35]....
        /*0324*/ 	.word	0x00000840
        /*0328*/ 	.word	0x000000ff
        /*032c*/ 	.word	0x00000198
        /*0330*/ 	.short	0x0100
        /*0332*/ 	.byte	0x04
	.zero		1


	//   ....[36]....
        /*0334*/ 	.word	0x00000850
        /*0338*/ 	.word	0x000000ff
        /*033c*/ 	.word	0x00000090
        /*0340*/ 	.short	0x0100
        /*0342*/ 	.byte	0x04
	.zero		1


	//   ....[37]....
        /*0344*/ 	.word	0x00000860
        /*0348*/ 	.word	0x000000ff
        /*034c*/ 	.word	0x000001a0
        /*0350*/ 	.short	0x0100
        /*0352*/ 	.byte	0x04
	.zero		1


	//   ....[38]....
        /*0354*/ 	.word	0x00000870
        /*0358*/ 	.word	0x000000ff
        /*035c*/ 	.word	0x00000098
        /*0360*/ 	.short	0x0100
        /*0362*/ 	.byte	0x04
	.zero		1


	//   ....[39]....
        /*0364*/ 	.word	0x00000880
        /*0368*/ 	.word	0x000000ff
        /*036c*/ 	.word	0x000001a8
        /*0370*/ 	.short	0x0100
        /*0372*/ 	.byte	0x04
	.zero		1


	//   ....[40]....
        /*0374*/ 	.word	0x00000890
        /*0378*/ 	.word	0x000000ff
        /*037c*/ 	.word	0x000000a0
        /*0380*/ 	.short	0x0100
        /*0382*/ 	.byte	0x04
	.zero		1


	//   ....[41]....
        /*0384*/ 	.word	0x000008a0
        /*0388*/ 	.word	0x000000ff
        /*038c*/ 	.word	0x000001b0
        /*0390*/ 	.short	0x0100
        /*0392*/ 	.byte	0x04
	.zero		1


	//   ....[42]....
        /*0394*/ 	.word	0x000008b0
        /*0398*/ 	.word	0x000000ff
        /*039c*/ 	.word	0x000000a8
        /*03a0*/ 	.short	0x0100
        /*03a2*/ 	.byte	0x04
	.zero		1


	//   ....[43]....
        /*03a4*/ 	.word	0x000008c0
        /*03a8*/ 	.word	0x000000ff
        /*03ac*/ 	.word	0x000001b8
        /*03b0*/ 	.short	0x0100
        /*03b2*/ 	.byte	0x04
	.zero		1


	//   ....[44]....
        /*03b4*/ 	.word	0x000008d0
        /*03b8*/ 	.word	0x000000ff
        /*03bc*/ 	.word	0x000000b0
        /*03c0*/ 	.short	0x0100
        /*03c2*/ 	.byte	0x04
	.zero		1


	//   ....[45]....
        /*03c4*/ 	.word	0x000008e0
        /*03c8*/ 	.word	0x000000ff
        /*03cc*/ 	.word	0x000001c0
        /*03d0*/ 	.short	0x0100
        /*03d2*/ 	.byte	0x04
	.zero		1


	//   ....[46]....
        /*03d4*/ 	.word	0x000008f0
        /*03d8*/ 	.word	0x000000ff
        /*03dc*/ 	.word	0x000000b8
        /*03e0*/ 	.short	0x0100
        /*03e2*/ 	.byte	0x04
	.zero		1


	//   ....[47]....
        /*03e4*/ 	.word	0x00000900
        /*03e8*/ 	.word	0x000000ff
        /*03ec*/ 	.word	0x000001c8
        /*03f0*/ 	.short	0x0100
        /*03f2*/ 	.byte	0x04
	.zero		1


	//   ....[48]....
        /*03f4*/ 	.word	0x00000910
        /*03f8*/ 	.word	0x000000ff
        /*03fc*/ 	.word	0x000000c0
        /*0400*/ 	.short	0x0100
        /*0402*/ 	.byte	0x04
	.zero		1


	//   ....[49]....
        /*0404*/ 	.word	0x00000920
        /*0408*/ 	.word	0x000000ff
        /*040c*/ 	.word	0x000001d0
        /*0410*/ 	.short	0x0100
        /*0412*/ 	.byte	0x04
	.zero		1


	//   ....[50]....
        /*0414*/ 	.word	0x00000930
        /*0418*/ 	.word	0x000000ff
        /*041c*/ 	.word	0x000000c8
        /*0420*/ 	.short	0x0100
        /*0422*/ 	.byte	0x04
	.zero		1


	//   ....[51]....
        /*0424*/ 	.word	0x00000940
        /*0428*/ 	.word	0x000000ff
        /*042c*/ 	.word	0x000001d8
        /*0430*/ 	.short	0x0100
        /*0432*/ 	.byte	0x04
	.zero		1


	//   ....[52]....
        /*0434*/ 	.word	0x00000950
        /*0438*/ 	.word	0x000000ff
        /*043c*/ 	.word	0x000000d0
        /*0440*/ 	.short	0x0100
        /*0442*/ 	.byte	0x04
	.zero		1


	//   ....[53]....
        /*0444*/ 	.word	0x00000960
        /*0448*/ 	.word	0x000000ff
        /*044c*/ 	.word	0x000001e0
        /*0450*/ 	.short	0x0100
        /*0452*/ 	.byte	0x04
	.zero		1


	//   ....[54]....
        /*0454*/ 	.word	0x00000970
        /*0458*/ 	.word	0x000000ff
        /*045c*/ 	.word	0x000000d8
        /*0460*/ 	.short	0x0100
        /*0462*/ 	.byte	0x04
	.zero		1


	//   ....[55]....
        /*0464*/ 	.word	0x00000980
        /*0468*/ 	.word	0x000000ff
        /*046c*/ 	.word	0x000001e8
        /*0470*/ 	.short	0x0100
        /*0472*/ 	.byte	0x04
	.zero		1


	//   ....[56]....
        /*0474*/ 	.word	0x00000990
        /*0478*/ 	.word	0x000000ff
        /*047c*/ 	.word	0x000000e0
        /*0480*/ 	.short	0x0100
        /*0482*/ 	.byte	0x04
	.zero		1


	//   ....[57]....
        /*0484*/ 	.word	0x000009a0
        /*0488*/ 	.word	0x000000ff
        /*048c*/ 	.word	0x000001f0
        /*0490*/ 	.short	0x0100
        /*0492*/ 	.byte	0x04
	.zero		1


	//   ....[58]....
        /*0494*/ 	.word	0x000009b0
        /*0498*/ 	.word	0x000000ff
        /*049c*/ 	.word	0x000000e8
        /*04a0*/ 	.short	0x0100
        /*04a2*/ 	.byte	0x04
	.zero		1


	//   ....[59]....
        /*04a4*/ 	.word	0x000009c0
        /*04a8*/ 	.word	0x000000ff
        /*04ac*/ 	.word	0x000001f8
        /*04b0*/ 	.short	0x0100
        /*04b2*/ 	.byte	0x04
	.zero		1


	//   ....[60]....
        /*04b4*/ 	.word	0x000009d0
        /*04b8*/ 	.word	0x000000ff
        /*04bc*/ 	.word	0x000000f0
        /*04c0*/ 	.short	0x0100
        /*04c2*/ 	.byte	0x04
	.zero		1


	//   ....[61]....
        /*04c4*/ 	.word	0x000009e0
        /*04c8*/ 	.word	0x000000ff
        /*04cc*/ 	.word	0x00000200
        /*04d0*/ 	.short	0x0100
        /*04d2*/ 	.byte	0x04
	.zero		1


	//   ....[62]....
        /*04d4*/ 	.word	0x000009f0
        /*04d8*/ 	.word	0x000000ff
        /*04dc*/ 	.word	0x000000f8
        /*04e0*/ 	.short	0x0100
        /*04e2*/ 	.byte	0x04
	.zero		1


	//   ....[63]....
        /*04e4*/ 	.word	0x00000a00
        /*04e8*/ 	.word	0x000000ff
        /*04ec*/ 	.word	0x00000208
        /*04f0*/ 	.short	0x0100
        /*04f2*/ 	.byte	0x04
	.zero		1


	//   ....[64]....
        /*04f4*/ 	.word	0x00000a10
        /*04f8*/ 	.word	0x000000ff
        /*04fc*/ 	.word	0x00000100
        /*0500*/ 	.short	0x0100
        /*0502*/ 	.byte	0x04
	.zero		1


	//   ....[65]....
        /*0504*/ 	.word	0x00000a20
        /*0508*/ 	.word	0x000000ff
        /*050c*/ 	.word	0x00000210
        /*0510*/ 	.short	0x0100
        /*0512*/ 	.byte	0x04
	.zero		1


	//   ....[66]....
        /*0514*/ 	.word	0x00000a30
        /*0518*/ 	.word	0x000000ff
        /*051c*/ 	.word	0x00000108
        /*0520*/ 	.short	0x0100
        /*0522*/ 	.byte	0x04
	.zero		1


	//   ....[67]....
        /*0524*/ 	.word	0x00000a40
        /*0528*/ 	.word	0x000000ff
        /*052c*/ 	.word	0x00000218
        /*0530*/ 	.short	0x0100
        /*0532*/ 	.byte	0x04
	.zero		1


	//   ....[68]....
        /*0534*/ 	.word	0x00000b80
        /*0538*/ 	.word	0x000000ff
        /*053c*/ 	.word	0x00000220
        /*0540*/ 	.short	0x0100
        /*0542*/ 	.byte	0x04
	.zero		1


	//   ....[69]....
        /*0544*/ 	.word	0x00000b90
        /*0548*/ 	.word	0x000000ff
        /*054c*/ 	.word	0x00000230
        /*0550*/ 	.short	0x0100
        /*0552*/ 	.byte	0x04
	.zero		1


	//   ....[70]....
        /*0554*/ 	.word	0x00000ba0
        /*0558*/ 	.word	0x000000ff
        /*055c*/ 	.word	0x00000228
        /*0560*/ 	.short	0x0100
        /*0562*/ 	.byte	0x04
	.zero		1


	//   ....[71]....
        /*0564*/ 	.word	0x00000bb0
        /*0568*/ 	.word	0x000000ff
        /*056c*/ 	.word	0x00000238
        /*0570*/ 	.short	0x0100
        /*0572*/ 	.byte	0x04
	.zero		1


	//   ....[72]....
        /*0574*/ 	.word	0x00000ca0
        /*0578*/ 	.word	0x000000ff
        /*057c*/ 	.word	0x00000240
        /*0580*/ 	.short	0x0100
        /*0582*/ 	.byte	0x06
	.zero		1


	//   ....[73]....
        /*0584*/ 	.word	0x00000cb0
        /*0588*/ 	.word	0x000000ff
        /*058c*/ 	.word	0x00000248
        /*0590*/ 	.short	0x0100
        /*0592*/ 	.byte	0x06
	.zero		1


	//   ....[74]....
        /*0594*/ 	.word	0x00000df0
        /*0598*/ 	.word	0x000000ff
        /*059c*/ 	.word	0x00000250
        /*05a0*/ 	.short	0x0100
        /*05a2*/ 	.byte	0x06
	.zero		1


	//   ....[75]....
        /*05a4*/ 	.word	0x00000e00
        /*05a8*/ 	.word	0x000000ff
        /*05ac*/ 	.word	0x00000260
        /*05b0*/ 	.short	0x0100
        /*05b2*/ 	.byte	0x06
	.zero		1


	//   ....[76]....
        /*05b4*/ 	.word	0x00000e10
        /*05b8*/ 	.word	0x000000ff
        /*05bc*/ 	.word	0x00000258
        /*05c0*/ 	.short	0x0100
        /*05c2*/ 	.byte	0x06
	.zero		1


	//   ....[77]....
        /*05c4*/ 	.word	0x00000e20
        /*05c8*/ 	.word	0x000000ff
        /*05cc*/ 	.word	0x00000268
        /*05d0*/ 	.short	0x0100
        /*05d2*/ 	.byte	0x06
	.zero		1


	//   ....[78]....
        /*05d4*/ 	.word	0x00000f50
        /*05d8*/ 	.word	0x000000ff
        /*05dc*/ 	.word	0x00000270
        /*05e0*/ 	.short	0x0100
        /*05e2*/ 	.byte	0x04
	.zero		1


	//   ....[79]....
        /*05e4*/ 	.word	0x00000f60
        /*05e8*/ 	.word	0x000000ff
        /*05ec*/ 	.word	0x00000290
        /*05f0*/ 	.short	0x0100
        /*05f2*/ 	.byte	0x04
	.zero		1


	//   ....[80]....
        /*05f4*/ 	.word	0x00000f70
        /*05f8*/ 	.word	0x000000ff
        /*05fc*/ 	.word	0x00000278
        /*0600*/ 	.short	0x0100
        /*0602*/ 	.byte	0x04
	.zero		1


	//   ....[81]....
        /*0604*/ 	.word	0x00000f80
        /*0608*/ 	.word	0x000000ff
        /*060c*/ 	.word	0x00000298
        /*0610*/ 	.short	0x0100
        /*0612*/ 	.byte	0x04
	.zero		1


	//   ....[82]....
        /*0614*/ 	.word	0x00000f90
        /*0618*/ 	.word	0x000000ff
        /*061c*/ 	.word	0x00000280
        /*0620*/ 	.short	0x0100
        /*0622*/ 	.byte	0x04
	.zero		1


	//   ....[83]....
        /*0624*/ 	.word	0x00000fa0
        /*0628*/ 	.word	0x000000ff
        /*062c*/ 	.word	0x000002a0
        /*0630*/ 	.short	0x0100
        /*0632*/ 	.byte	0x04
	.zero		1


	//   ....[84]....
        /*0634*/ 	.word	0x00000fb0
        /*0638*/ 	.word	0x000000ff
        /*063c*/ 	.word	0x00000288
        /*0640*/ 	.short	0x0100
        /*0642*/ 	.byte	0x04
	.zero		1


	//   ....[85]....
        /*0644*/ 	.word	0x00000fc0
        /*0648*/ 	.word	0x000000ff
        /*064c*/ 	.word	0x000002a8
        /*0650*/ 	.short	0x0100
        /*0652*/ 	.byte	0x04
	.zero		1


	//   ....[86]....
        /*0654*/ 	.word	0x000010b0
        /*0658*/ 	.word	0x000000ff
        /*065c*/ 	.word	0x000002b0
        /*0660*/ 	.short	0x0100
        /*0662*/ 	.byte	0x04
	.zero		1


	//   ....[87]....
        /*0664*/ 	.word	0x000010c0
        /*0668*/ 	.word	0x000000ff
        /*066c*/ 	.word	0x000002c0
        /*0670*/ 	.short	0x0100
        /*0672*/ 	.byte	0x04
	.zero		1


	//   ....[88]....
        /*0674*/ 	.word	0x000010d0
        /*0678*/ 	.word	0x000000ff
        /*067c*/ 	.word	0x000002b8
        /*0680*/ 	.short	0x0100
        /*0682*/ 	.byte	0x04
	.zero		1


	//   ....[89]....
        /*0684*/ 	.word	0x000010e0
        /*0688*/ 	.word	0x000000ff
        /*068c*/ 	.word	0x000002c8
        /*0690*/ 	.short	0x0100
        /*0692*/ 	.byte	0x04
	.zero		1


	//   ....[90]....
        /*0694*/ 	.word	0x00001c80
        /*0698*/ 	.word	0x00000000
        /*069c*/ 	.word	0x000002c0
        /*06a0*/ 	.short	0x010a
        /*06a2*/ 	.byte	0xff
	.zero		1


	//   ....[91]....
        /*06a4*/ 	.word	0x00001ca0
        /*06a8*/ 	.word	0x00000000
        /*06ac*/ 	.word	0x000002b0
        /*06b0*/ 	.short	0x0101
        /*06b2*/ 	.byte	0xff
	.zero		1


	//   ....[92]....
        /*06b4*/ 	.word	0x00001d60
        /*06b8*/ 	.word	0x000000ff
        /*06bc*/ 	.word	0x00000110
        /*06c0*/ 	.short	0x010a
        /*06c2*/ 	.byte	0x04
	.zero		1


	//   ....[93]....
        /*06c4*/ 	.word	0x00001de0
        /*06c8*/ 	.word	0x000000ff
        /*06cc*/ 	.word	0x00000110
        /*06d0*/ 	.short	0x010a
        /*06d2*/ 	.byte	0x21
	.zero		1


	//   ....[94]....
        /*06d4*/ 	.word	0x00001f70
        /*06d8*/ 	.word	0x000000ff
        /*06dc*/ 	.word	0x00000110
        /*06e0*/ 	.short	0x010a
        /*06e2*/ 	.byte	0x08
	.zero		1


	//   ....[95]....
        /*06e4*/ 	.word	0x00002090
        /*06e8*/ 	.word	0x000000ff
        /*06ec*/ 	.word	0x00000248
        /*06f0*/ 	.short	0x0101
        /*06f2*/ 	.byte	0x07
	.zero		1


	//   ....[96]....
        /*06f4*/ 	.word	0x000020b0
        /*06f8*/ 	.word	0x000000ff
        /*06fc*/ 	.word	0x00000110
        /*0700*/ 	.short	0x010a
        /*0702*/ 	.byte	0x04
	.zero		1


	//   ....[97]....
        /*0704*/ 	.word	0x00002130
        /*0708*/ 	.word	0x000000ff
        /*070c*/ 	.word	0x00000110
        /*0710*/ 	.short	0x010a
        /*0712*/ 	.byte	0x09
	.zero		1


	//   ....[98]....
        /*0714*/ 	.word	0x000022d0
        /*0718*/ 	.word	0x000000ff
        /*071c*/ 	.word	0x00000110
        /*0720*/ 	.short	0x010a
        /*0722*/ 	.byte	0x06
	.zero		1


	//   ....[99]....
        /*0724*/ 	.word	0x00002400
        /*0728*/ 	.word	0x00000003
        /*072c*/ 	.word	0x00000250
        /*0730*/ 	.short	0x010a
        /*0732*/ 	.byte	0xff
	.zero		1


	//   ....[100]....
        /*0734*/ 	.word	0x00002550
        /*0738*/ 	.word	0x00000000
        /*073c*/ 	.word	0x00000000
        /*0740*/ 	.short	0x0101
        /*0742*/ 	.byte	0xff
	.zero		1


	//   ....[101]....
        /*0744*/ 	.word	0x00002af0
        /*0748*/ 	.word	0x000000ff
        /*074c*/ 	.word	0x00000000
        /*0750*/ 	.short	0x010a
        /*0752*/ 	.byte	0x04
	.zero		1


	//   ....[102]....
        /*0754*/ 	.word	0x00002b80
        /*0758*/ 	.word	0x000000ff
        /*075c*/ 	.word	0x00000000
        /*0760*/ 	.short	0x010a
        /*0762*/ 	.byte	0x05
	.zero		1


	//   ....[103]....
        /*0764*/ 	.word	0x00002c10
        /*0768*/ 	.word	0x000000ff
        /*076c*/ 	.word	0x00000000
        /*0770*/ 	.short	0x010a
        /*0772*/ 	.byte	0x05
	.zero		1


	//   ....[104]....
        /*0774*/ 	.word	0x00002ca0
        /*0778*/ 	.word	0x000000ff
        /*077c*/ 	.word	0x00000000
        /*0780*/ 	.short	0x010a
        /*0782*/ 	.byte	0x05
	.zero		1


	//   ....[105]....
        /*0784*/ 	.word	0x00002d30
        /*0788*/ 	.word	0x000000ff
        /*078c*/ 	.word	0x00000000
        /*0790*/ 	.short	0x010a
        /*0792*/ 	.byte	0x05
	.zero		1


	//   ....[106]....
        /*0794*/ 	.word	0x00002dc0
        /*0798*/ 	.word	0x000000ff
        /*079c*/ 	.word	0x00000000
        /*07a0*/ 	.short	0x010a
        /*07a2*/ 	.byte	0x05
	.zero		1


	//   ....[107]....
        /*07a4*/ 	.word	0x00002e50
        /*07a8*/ 	.word	0x000000ff
        /*07ac*/ 	.word	0x00000000
        /*07b0*/ 	.short	0x010a
        /*07b2*/ 	.byte	0x05
	.zero		1


	//   ....[108]....
        /*07b4*/ 	.word	0x00002ee0
        /*07b8*/ 	.word	0x000000ff
        /*07bc*/ 	.word	0x00000000
        /*07c0*/ 	.short	0x010a
        /*07c2*/ 	.byte	0x05
	.zero		1


	//   ....[109]....
        /*07c4*/ 	.word	0x00002f70
        /*07c8*/ 	.word	0x000000ff
        /*07cc*/ 	.word	0x00000000
        /*07d0*/ 	.short	0x010a
        /*07d2*/ 	.byte	0x05
	.zero		1


	//   ....[110]....
        /*07d4*/ 	.word	0x00003000
        /*07d8*/ 	.word	0x000000ff
        /*07dc*/ 	.word	0x00000000
        /*07e0*/ 	.short	0x010a
        /*07e2*/ 	.byte	0x05
	.zero		1


	//   ....[111]....
        /*07e4*/ 	.word	0x00003090
        /*07e8*/ 	.word	0x000000ff
        /*07ec*/ 	.word	0x00000000
        /*07f0*/ 	.short	0x010a
        /*07f2*/ 	.byte	0x05
	.zero		1


	//   ....[112]....
        /*07f4*/ 	.word	0x00003120
        /*07f8*/ 	.word	0x000000ff
        /*07fc*/ 	.word	0x00000000
        /*0800*/ 	.short	0x010a
        /*0802*/ 	.byte	0x05
	.zero		1


	//   ....[113]....
        /*0804*/ 	.word	0x000031b0
        /*0808*/ 	.word	0x000000ff
        /*080c*/ 	.word	0x00000000
        /*0810*/ 	.short	0x010a
        /*0812*/ 	.byte	0x05
	.zero		1


	//   ....[114]....
        /*0814*/ 	.word	0x00003240
        /*0818*/ 	.word	0x000000ff
        /*081c*/ 	.word	0x00000000
        /*0820*/ 	.short	0x010a
        /*0822*/ 	.byte	0x05
	.zero		1


	//   ....[115]....
        /*0824*/ 	.word	0x000032d0
        /*0828*/ 	.word	0x000000ff
        /*082c*/ 	.word	0x00000000
        /*0830*/ 	.short	0x010a
        /*0832*/ 	.byte	0x05
	.zero		1


	//   ....[116]....
        /*0834*/ 	.word	0x00003360
        /*0838*/ 	.word	0x000000ff
        /*083c*/ 	.word	0x00000000
        /*0840*/ 	.short	0x010a
        /*0842*/ 	.byte	0x05
	.zero		1


	//   ....[117]....
        /*0844*/ 	.word	0x000033f0
        /*0848*/ 	.word	0x000000ff
        /*084c*/ 	.word	0x00000000
        /*0850*/ 	.short	0x010a
        /*0852*/ 	.byte	0x05
	.zero		1


	//   ....[118]....
        /*0854*/ 	.word	0x00003480
        /*0858*/ 	.word	0x000000ff
        /*085c*/ 	.word	0x00000000
        /*0860*/ 	.short	0x010a
        /*0862*/ 	.byte	0x05
	.zero		1


	//   ....[119]....
        /*0864*/ 	.word	0x00003510
        /*0868*/ 	.word	0x000000ff
        /*086c*/ 	.word	0x00000000
        /*0870*/ 	.short	0x010a
        /*0872*/ 	.byte	0x05
	.zero		1


	//   ....[120]....
        /*0874*/ 	.word	0x000035a0
        /*0878*/ 	.word	0x000000ff
        /*087c*/ 	.word	0x00000000
        /*0880*/ 	.short	0x010a
        /*0882*/ 	.byte	0x05
	.zero		1


	//   ....[121]....
        /*0884*/ 	.word	0x00003630
        /*0888*/ 	.word	0x000000ff
        /*088c*/ 	.word	0x00000000
        /*0890*/ 	.short	0x010a
        /*0892*/ 	.byte	0x05
	.zero		1


	//   ....[122]....
        /*0894*/ 	.word	0x000036c0
        /*0898*/ 	.word	0x000000ff
        /*089c*/ 	.word	0x00000000
        /*08a0*/ 	.short	0x010a
        /*08a2*/ 	.byte	0x05
	.zero		1


	//   ....[123]....
        /*08a4*/ 	.word	0x00003750
        /*08a8*/ 	.word	0x000000ff
        /*08ac*/ 	.word	0x00000000
        /*08b0*/ 	.short	0x010a
        /*08b2*/ 	.byte	0x05
	.zero		1


	//   ....[124]....
        /*08b4*/ 	.word	0x000037e0
        /*08b8*/ 	.word	0x000000ff
        /*08bc*/ 	.word	0x00000000
        /*08c0*/ 	.short	0x010a
        /*08c2*/ 	.byte	0x05
	.zero		1


	//   ....[125]....
        /*08c4*/ 	.word	0x00003870
        /*08c8*/ 	.word	0x000000ff
        /*08cc*/ 	.word	0x00000000
        /*08d0*/ 	.short	0x010a
        /*08d2*/ 	.byte	0x05
	.zero		1


	//   ....[126]....
        /*08d4*/ 	.word	0x00003900
        /*08d8*/ 	.word	0x000000ff
        /*08dc*/ 	.word	0x00000000
        /*08e0*/ 	.short	0x010a
        /*08e2*/ 	.byte	0x05
	.zero		1


	//   ....[127]....
        /*08e4*/ 	.word	0x00003990
        /*08e8*/ 	.word	0x000000ff
        /*08ec*/ 	.word	0x00000000
        /*08f0*/ 	.short	0x010a
        /*08f2*/ 	.byte	0x05
	.zero		1


	//   ....[128]....
        /*08f4*/ 	.word	0x00003a20
        /*08f8*/ 	.word	0x000000ff
        /*08fc*/ 	.word	0x00000000
        /*0900*/ 	.short	0x010a
        /*0902*/ 	.byte	0x05
	.zero		1


	//   ....[129]....
        /*0904*/ 	.word	0x00003ab0
        /*0908*/ 	.word	0x000000ff
        /*090c*/ 	.word	0x00000000
        /*0910*/ 	.short	0x010a
        /*0912*/ 	.byte	0x05
	.zero		1


	//   ....[130]....
        /*0914*/ 	.word	0x00003b40
        /*0918*/ 	.word	0x000000ff
        /*091c*/ 	.word	0x00000000
        /*0920*/ 	.short	0x010a
        /*0922*/ 	.byte	0x05
	.zero		1


	//   ....[131]....
        /*0924*/ 	.word	0x00003bd0
        /*0928*/ 	.word	0x000000ff
        /*092c*/ 	.word	0x00000000
        /*0930*/ 	.short	0x010a
        /*0932*/ 	.byte	0x05
	.zero		1


	//   ....[132]....
        /*0934*/ 	.word	0x00003c60
        /*0938*/ 	.word	0x000000ff
        /*093c*/ 	.word	0x00000000
        /*0940*/ 	.short	0x010a
        /*0942*/ 	.byte	0x05
	.zero		1


	//   ....[133]....
        /*0944*/ 	.word	0x00003cf0
        /*0948*/ 	.word	0x000000ff
        /*094c*/ 	.word	0x00000000
        /*0950*/ 	.short	0x010a
        /*0952*/ 	.byte	0x05
	.zero		1


	//   ....[134]....
        /*0954*/ 	.word	0x00003d90
        /*0958*/ 	.word	0x00000000
        /*095c*/ 	.word	0x00000000
        /*0960*/ 	.short	0x010a
        /*0962*/ 	.byte	0xff
	.zero		1


	//   ....[135]....
        /*0964*/ 	.word	0x00003ed0
        /*0968*/ 	.word	0x00000002
        /*096c*/ 	.word	0x000002b0
        /*0970*/ 	.short	0x010a
        /*0972*/ 	.byte	0xff
	.zero		1


	//   ....[136]....
        /*0974*/ 	.word	0x00003f30
        /*0978*/ 	.word	0x00000004
        /*097c*/ 	.word	0x00000000
        /*0980*/ 	.short	0x0101
        /*0982*/ 	.byte	0xff
	.zero		1


	//   ....[137]....
        /*0984*/ 	.word	0x00003f50
        /*0988*/ 	.word	0x000000ff
        /*098c*/ 	.word	0x00000260
        /*0990*/ 	.short	0x010a
        /*0992*/ 	.byte	0x04
	.zero		1


	//   ....[138]....
        /*0994*/ 	.word	0x00004070
        /*0998*/ 	.word	0x00000002
        /*099c*/ 	.word	0x00000250
        /*09a0*/ 	.short	0x010a
        /*09a2*/ 	.byte	0xff
	.zero		1


	//   ....[139]....
        /*09a4*/ 	.word	0x00004180
        /*09a8*/ 	.word	0x00000002
        /*09ac*/ 	.word	0x00000000
        /*09b0*/ 	.short	0x0101
        /*09b2*/ 	.byte	0xff
	.zero		1


	//   ....[140]....
        /*09b4*/ 	.word	0x00004210
        /*09b8*/ 	.word	0x000000ff
        /*09bc*/ 	.word	0x00000260
        /*09c0*/ 	.short	0x0106
        /*09c2*/ 	.byte	0x04
	.zero		1


	//   ....[141]....
        /*09c4*/ 	.word	0x00004230
        /*09c8*/ 	.word	0x000000ff
        /*09cc*/ 	.word	0x00000260
        /*09d0*/ 	.short	0x010a
        /*09d2*/ 	.byte	0x04
	.zero		1


	//   ....[142]....
        /*09d4*/ 	.word	0x000042c0
        /*09d8*/ 	.word	0x000000ff
        /*09dc*/ 	.word	0x00000260
        /*09e0*/ 	.short	0x0106
        /*09e2*/ 	.byte	0x07
	.zero		1


	//   ....[143]....
        /*09e4*/ 	.word	0x00004300
        /*09e8*/ 	.word	0x00000000
        /*09ec*/ 	.word	0x00000260
        /*09f0*/ 	.short	0x010a
        /*09f2*/ 	.byte	0xff
	.zero		1


	//   ....[144]....
        /*09f4*/ 	.word	0x00004800
        /*09f8*/ 	.word	0x00000000
        /*09fc*/ 	.word	0x00000250
        /*0a00*/ 	.short	0x010a
        /*0a02*/ 	.byte	0xff
	.zero		1


	//   ....[145]....
        /*0a04*/ 	.word	0x00004900
        /*0a08*/ 	.word	0x00000003
        /*0a0c*/ 	.word	0x00000000
        /*0a10*/ 	.short	0x0101
        /*0a12*/ 	.byte	0xff
	.zero		1


	//   ....[146]....
        /*0a14*/ 	.word	0x00004910
        /*0a18*/ 	.word	0x000000ff
        /*0a1c*/ 	.word	0x00000000
        /*0a20*/ 	.short	0x010a
        /*0a22*/ 	.byte	0x04
	.zero		1


	//   ....[147]....
        /*0a24*/ 	.word	0x00004930
        /*0a28*/ 	.word	0x000000ff
        /*0a2c*/ 	.word	0x00000290
        /*0a30*/ 	.short	0x010a
        /*0a32*/ 	.byte	0x13
	.zero		1


	//   ....[148]....
        /*0a34*/ 	.word	0x00004a70
        /*0a38*/ 	.word	0x000000ff
        /*0a3c*/ 	.word	0x00000000
        /*0a40*/ 	.short	0x010a
        /*0a42*/ 	.byte	0x06
	.zero		1


	//   ....[149]....
        /*0a44*/ 	.word	0x00004b70
        /*0a48*/ 	.word	0x000000ff
        /*0a4c*/ 	.word	0x00000000
        /*0a50*/ 	.short	0x010a
        /*0a52*/ 	.byte	0x04
	.zero		1


	//   ....[150]....
        /*0a54*/ 	.word	0x00004d50
        /*0a58*/ 	.word	0x000000ff
        /*0a5c*/ 	.word	0x00000000
        /*0a60*/ 	.short	0x010a
        /*0a62*/ 	.byte	0x04
	.zero		1


	//   ....[151]....
        /*0a64*/ 	.word	0x00004de0
        /*0a68*/ 	.word	0x000000ff
        /*0a6c*/ 	.word	0x00000000
        /*0a70*/ 	.short	0x010a
        /*0a72*/ 	.byte	0x05
	.zero		1


	//   ....[152]....
        /*0a74*/ 	.word	0x00004e70
        /*0a78*/ 	.word	0x000000ff
        /*0a7c*/ 	.word	0x00000000
        /*0a80*/ 	.short	0x010a
        /*0a82*/ 	.byte	0x05
	.zero		1


	//   ....[153]....
        /*0a84*/ 	.word	0x00004f00
        /*0a88*/ 	.word	0x000000ff
        /*0a8c*/ 	.word	0x00000000
        /*0a90*/ 	.short	0x010a
        /*0a92*/ 	.byte	0x04
	.zero		1


	//   ....[154]....
        /*0a94*/ 	.word	0x00005420
        /*0a98*/ 	.word	0x00000008
        /*0a9c*/ 	.word	0x00000250
        /*0aa0*/ 	.short	0x010a
        /*0aa2*/ 	.byte	0xff
	.zero		1


	//   ....[155]....
        /*0aa4*/ 	.word	0x00005590
        /*0aa8*/ 	.word	0x00000000
        /*0aac*/ 	.word	0x00000000
        /*0ab0*/ 	.short	0x0101
        /*0ab2*/ 	.byte	0xff
	.zero		1


	//   ....[156]....
        /*0ab4*/ 	.word	0x00005a70
        /*0ab8*/ 	.word	0x000000ff
        /*0abc*/ 	.word	0x00000248
        /*0ac0*/ 	.short	0x010a
        /*0ac2*/ 	.byte	0x15
	.zero		1


	//   ....[157]....
        /*0ac4*/ 	.word	0x00005c00
        /*0ac8*/ 	.word	0x000000ff
        /*0acc*/ 	.word	0x00000230
        /*0ad0*/ 	.short	0x010a
        /*0ad2*/ 	.byte	0x15
	.zero		1


	//   ....[158]....
        /*0ad4*/ 	.word	0x00005d70
        /*0ad8*/ 	.word	0x000000ff
        /*0adc*/ 	.word	0x00000220
        /*0ae0*/ 	.short	0x010b
        /*0ae2*/ 	.byte	0x15
	.zero		1


	//   ....[159]....
        /*0ae4*/ 	.word	0x00005d80
        /*0ae8*/ 	.word	0x000000ff
        /*0aec*/ 	.word	0x00000000
        /*0af0*/ 	.short	0x0101
        /*0af2*/ 	.byte	0x27
	.zero		1


	//   ....[160]....
        /*0af4*/ 	.word	0x00005d90
        /*0af8*/ 	.word	0x000000ff
        /*0afc*/ 	.word	0x00000238
        /*0b00*/ 	.short	0x010a
        /*0b02*/ 	.byte	0x15
	.zero		1


	//   ....[161]....
        /*0b04*/ 	.word	0x00005f70
        /*0b08*/ 	.word	0x000000ff
        /*0b0c*/ 	.word	0x00000228
        /*0b10*/ 	.short	0x010b
        /*0b12*/ 	.byte	0x15
	.zero		1


	//   ....[162]....
        /*0b14*/ 	.word	0x00005f80
        /*0b18*/ 	.word	0x000000ff
        /*0b1c*/ 	.word	0x00000000
        /*0b20*/ 	.short	0x0101
        /*0b22*/ 	.byte	0x26
	.zero		1


	//   ....[163]....
        /*0b24*/ 	.word	0x00005fb0
        /*0b28*/ 	.word	0x000000ff
        /*0b2c*/ 	.word	0x00000230
        /*0b30*/ 	.short	0x010a
        /*0b32*/ 	.byte	0x15
	.zero		1


	//   ....[164]....
        /*0b34*/ 	.word	0x00005ff0
        /*0b38*/ 	.word	0x00000000
        /*0b3c*/ 	.word	0x00000238
        /*0b40*/ 	.short	0x010a
        /*0b42*/ 	.byte	0xff
	.zero		1


	//   ....[165]....
        /*0b44*/ 	.word	0x00006320
        /*0b48*/ 	.word	0x00000003
        /*0b4c*/ 	.word	0x00000250
        /*0b50*/ 	.short	0x010a
        /*0b52*/ 	.byte	0xff
	.zero		1


	//   ....[166]....
        /*0b54*/ 	.word	0x000064a0
        /*0b58*/ 	.word	0x00000000
        /*0b5c*/ 	.word	0x00000000
        /*0b60*/ 	.short	0x0101
        /*0b62*/ 	.byte	0xff
	.zero		1


	//   ....[167]....
        /*0b64*/ 	.word	0x00006fe0
        /*0b68*/ 	.word	0x00000002
        /*0b6c*/ 	.word	0x00000220
        /*0b70*/ 	.short	0x010a
        /*0b72*/ 	.byte	0xff
	.zero		1


	//   ....[168]....
        /*0b74*/ 	.word	0x00007050
        /*0b78*/ 	.word	0x00000064
        /*0b7c*/ 	.word	0x00000270
        /*0b80*/ 	.short	0x010a
        /*0b82*/ 	.byte	0xff
	.zero		1


	//   ....[169]....
        /*0b84*/ 	.word	0x00007140
        /*0b88*/ 	.word	0x00000002
        /*0b8c*/ 	.word	0x00000220
        /*0b90*/ 	.short	0x010a
        /*0b92*/ 	.byte	0xff
	.zero		1


	//   ....[170]....
        /*0b94*/ 	.word	0x00007250
        /*0b98*/ 	.word	0x00000000
        /*0b9c*/ 	.word	0x00000000
        /*0ba0*/ 	.short	0x0101
        /*0ba2*/ 	.byte	0xff
	.zero		1


	//   ....[171]....
        /*0ba4*/ 	.word	0x000072d0
        /*0ba8*/ 	.word	0x00000064
        /*0bac*/ 	.word	0x00000270
        /*0bb0*/ 	.short	0x010a
        /*0bb2*/ 	.byte	0xff
	.zero		1


	//   ....[172]....
        /*0bb4*/ 	.word	0x00007e20
        /*0bb8*/ 	.word	0x0000006d
        /*0bbc*/ 	.word	0x00000220
        /*0bc0*/ 	.short	0x010a
        /*0bc2*/ 	.byte	0xff
	.zero		1


	//   ....[173]....
        /*0bc4*/ 	.word	0x00007ef0
        /*0bc8*/ 	.word	0x0000006d
        /*0bcc*/ 	.word	0x00000220
        /*0bd0*/ 	.short	0x010a
        /*0bd2*/ 	.byte	0xff
	.zero		1


	//   ....[174]....
        /*0bd4*/ 	.word	0x00008000
        /*0bd8*/ 	.word	0x00000000
        /*0bdc*/ 	.word	0x00000000
        /*0be0*/ 	.short	0x0101
        /*0be2*/ 	.byte	0xff
	.zero		1


	//   ....[175]....
        /*0be4*/ 	.word	0x00008490
        /*0be8*/ 	.word	0x000000ff
        /*0bec*/ 	.word	0x00000000
        /*0bf0*/ 	.short	0x0101
        /*0bf2*/ 	.byte	0x04
	.zero		1


	//   ....[176]....
        /*0bf4*/ 	.word	0x00008ca0
        /*0bf8*/ 	.word	0x00000000
        /*0bfc*/ 	.word	0x000002c0
        /*0c00*/ 	.short	0x010a
        /*0c02*/ 	.byte	0xff
	.zero		1


	//   ....[177]....
        /*0c04*/ 	.word	0x00008d00
        /*0c08*/ 	.word	0x00000000
        /*0c0c*/ 	.word	0x00000110
        /*0c10*/ 	.short	0x010a
        /*0c12*/ 	.byte	0xff
	.zero		1


	//   ....[178]....
        /*0c14*/ 	.word	0x00008d60
        /*0c18*/ 	.word	0x00000000
        /*0c1c*/ 	.word	0x00000110
        /*0c20*/ 	.short	0x010a
        /*0c22*/ 	.byte	0xff
	.zero		1


	//   ....[179]....
        /*0c24*/ 	.word	0x00008db0
        /*0c28*/ 	.word	0x00000003
        /*0c2c*/ 	.word	0x00000250
        /*0c30*/ 	.short	0x010a
        /*0c32*/ 	.byte	0xff
	.zero		1


	//   ....[180]....
        /*0c34*/ 	.word	0x00008e10
        /*0c38*/ 	.word	0x00000000
        /*0c3c*/ 	.word	0x00000000
        /*0c40*/ 	.short	0x010a
        /*0c42*/ 	.byte	0xff
	.zero		1


	//   ....[181]....
        /*0c44*/ 	.word	0x00008e70
        /*0c48*/ 	.word	0x00000000
        /*0c4c*/ 	.word	0x00000000
        /*0c50*/ 	.short	0x010a
        /*0c52*/ 	.byte	0xff
	.zero		1


	//   ....[182]....
        /*0c54*/ 	.word	0x00008ed0
        /*0c58*/ 	.word	0x00000000
        /*0c5c*/ 	.word	0x00000000
        /*0c60*/ 	.short	0x010a
        /*0c62*/ 	.byte	0xff
	.zero		1


	//   ....[183]....
        /*0c64*/ 	.word	0x00008f30
        /*0c68*/ 	.word	0x00000000
        /*0c6c*/ 	.word	0x00000000
        /*0c70*/ 	.short	0x010a
        /*0c72*/ 	.byte	0xff
	.zero		1


	//   ....[184]....
        /*0c74*/ 	.word	0x00008f90
        /*0c78*/ 	.word	0x00000000
        /*0c7c*/ 	.word	0x00000000
        /*0c80*/ 	.short	0x010a
        /*0c82*/ 	.byte	0xff
	.zero		1


	//   ....[185]....
        /*0c84*/ 	.word	0x00008ff0
        /*0c88*/ 	.word	0x00000000
        /*0c8c*/ 	.word	0x00000000
        /*0c90*/ 	.short	0x010a
        /*0c92*/ 	.byte	0xff
	.zero		1


	//   ....[186]....
        /*0c94*/ 	.word	0x00009050
        /*0c98*/ 	.word	0x00000000
        /*0c9c*/ 	.word	0x00000000
        /*0ca0*/ 	.short	0x010a
        /*0ca2*/ 	.byte	0xff
	.zero		1


	//   ....[187]....
        /*0ca4*/ 	.word	0x000090b0
        /*0ca8*/ 	.word	0x00000000
        /*0cac*/ 	.word	0x00000000
        /*0cb0*/ 	.short	0x010a
        /*0cb2*/ 	.byte	0xff
	.zero		1


	//   ....[188]....
        /*0cb4*/ 	.word	0x00009110
        /*0cb8*/ 	.word	0x00000000
        /*0cbc*/ 	.word	0x00000000
        /*0cc0*/ 	.short	0x010a
        /*0cc2*/ 	.byte	0xff
	.zero		1


	//   ....[189]....
        /*0cc4*/ 	.word	0x00009170
        /*0cc8*/ 	.word	0x00000000
        /*0ccc*/ 	.word	0x00000000
        /*0cd0*/ 	.short	0x010a
        /*0cd2*/ 	.byte	0xff
	.zero		1


	//   ....[190]....
        /*0cd4*/ 	.word	0x000091d0
        /*0cd8*/ 	.word	0x00000000
        /*0cdc*/ 	.word	0x00000000
        /*0ce0*/ 	.short	0x010a
        /*0ce2*/ 	.byte	0xff
	.zero		1


	//   ....[191]....
        /*0ce4*/ 	.word	0x00009230
        /*0ce8*/ 	.word	0x00000000
        /*0cec*/ 	.word	0x00000000
        /*0cf0*/ 	.short	0x010a
        /*0cf2*/ 	.byte	0xff
	.zero		1


	//   ....[192]....
        /*0cf4*/ 	.word	0x00009290
        /*0cf8*/ 	.word	0x00000000
        /*0cfc*/ 	.word	0x00000000
        /*0d00*/ 	.short	0x010a
        /*0d02*/ 	.byte	0xff
	.zero		1


	//   ....[193]....
        /*0d04*/ 	.word	0x000092f0
        /*0d08*/ 	.word	0x00000000
        /*0d0c*/ 	.word	0x00000000
        /*0d10*/ 	.short	0x010a
        /*0d12*/ 	.byte	0xff
	.zero		1


	//   ....[194]....
        /*0d14*/ 	.word	0x00009350
        /*0d18*/ 	.word	0x00000000
        /*0d1c*/ 	.word	0x00000000
        /*0d20*/ 	.short	0x010a
        /*0d22*/ 	.byte	0xff
	.zero		1


	//   ....[195]....
        /*0d24*/ 	.word	0x000093b0
        /*0d28*/ 	.word	0x00000000
        /*0d2c*/ 	.word	0x00000000
        /*0d30*/ 	.short	0x010a
        /*0d32*/ 	.byte	0xff
	.zero		1


	//   ....[196]....
        /*0d34*/ 	.word	0x00009410
        /*0d38*/ 	.word	0x00000000
        /*0d3c*/ 	.word	0x00000000
        /*0d40*/ 	.short	0x010a
        /*0d42*/ 	.byte	0xff
	.zero		1


	//   ....[197]....
        /*0d44*/ 	.word	0x00009470
        /*0d48*/ 	.word	0x00000000
        /*0d4c*/ 	.word	0x00000000
        /*0d50*/ 	.short	0x010a
        /*0d52*/ 	.byte	0xff
	.zero		1


	//   ....[198]....
        /*0d54*/ 	.word	0x000094d0
        /*0d58*/ 	.word	0x00000000
        /*0d5c*/ 	.word	0x00000000
        /*0d60*/ 	.short	0x010a
        /*0d62*/ 	.byte	0xff
	.zero		1


	//   ....[199]....
        /*0d64*/ 	.word	0x00009530
        /*0d68*/ 	.word	0x00000000
        /*0d6c*/ 	.word	0x00000000
        /*0d70*/ 	.short	0x010a
        /*0d72*/ 	.byte	0xff
	.zero		1


	//   ....[200]....
        /*0d74*/ 	.word	0x00009590
        /*0d78*/ 	.word	0x00000000
        /*0d7c*/ 	.word	0x00000000
        /*0d80*/ 	.short	0x010a
        /*0d82*/ 	.byte	0xff
	.zero		1


	//   ....[201]....
        /*0d84*/ 	.word	0x000095f0
        /*0d88*/ 	.word	0x00000000
        /*0d8c*/ 	.word	0x00000000
        /*0d90*/ 	.short	0x010a
        /*0d92*/ 	.byte	0xff
	.zero		1


	//   ....[202]....
        /*0d94*/ 	.word	0x00009650
        /*0d98*/ 	.word	0x00000000
        /*0d9c*/ 	.word	0x00000000
        /*0da0*/ 	.short	0x010a
        /*0da2*/ 	.byte	0xff
	.zero		1


	//   ....[203]....
        /*0da4*/ 	.word	0x000096b0
        /*0da8*/ 	.word	0x00000000
        /*0dac*/ 	.word	0x00000000
        /*0db0*/ 	.short	0x010a
        /*0db2*/ 	.byte	0xff
	.zero		1


	//   ....[204]....
        /*0db4*/ 	.word	0x00009710
        /*0db8*/ 	.word	0x00000000
        /*0dbc*/ 	.word	0x00000000
        /*0dc0*/ 	.short	0x010a
        /*0dc2*/ 	.byte	0xff
	.zero		1


	//   ....[205]....
        /*0dc4*/ 	.word	0x00009770
        /*0dc8*/ 	.word	0x00000000
        /*0dcc*/ 	.word	0x00000000
        /*0dd0*/ 	.short	0x010a
        /*0dd2*/ 	.byte	0xff
	.zero		1


	//   ....[206]....
        /*0dd4*/ 	.word	0x000097d0
        /*0dd8*/ 	.word	0x00000000
        /*0ddc*/ 	.word	0x00000000
        /*0de0*/ 	.short	0x010a
        /*0de2*/ 	.byte	0xff
	.zero		1


	//   ....[207]....
        /*0de4*/ 	.word	0x00009830
        /*0de8*/ 	.word	0x00000000
        /*0dec*/ 	.word	0x00000000
        /*0df0*/ 	.short	0x010a
        /*0df2*/ 	.byte	0xff
	.zero		1


	//   ....[208]....
        /*0df4*/ 	.word	0x00009890
        /*0df8*/ 	.word	0x00000000
        /*0dfc*/ 	.word	0x00000000
        /*0e00*/ 	.short	0x010a
        /*0e02*/ 	.byte	0xff
	.zero		1


	//   ....[209]....
        /*0e04*/ 	.word	0x000098f0
        /*0e08*/ 	.word	0x00000000
        /*0e0c*/ 	.word	0x00000000
        /*0e10*/ 	.short	0x010a
        /*0e12*/ 	.byte	0xff
	.zero		1


	//   ....[210]....
        /*0e14*/ 	.word	0x00009950
        /*0e18*/ 	.word	0x00000000
        /*0e1c*/ 	.word	0x00000000
        /*0e20*/ 	.short	0x010a
        /*0e22*/ 	.byte	0xff
	.zero		1


	//   ....[211]....
        /*0e24*/ 	.word	0x000099b0
        /*0e28*/ 	.word	0x00000000
        /*0e2c*/ 	.word	0x00000000
        /*0e30*/ 	.short	0x010a
        /*0e32*/ 	.byte	0xff
	.zero		1


	//   ....[212]....
        /*0e34*/ 	.word	0x00009a10
        /*0e38*/ 	.word	0x00000000
        /*0e3c*/ 	.word	0x00000000
        /*0e40*/ 	.short	0x010a
        /*0e42*/ 	.byte	0xff
	.zero		1


	//   ....[213]....
        /*0e44*/ 	.word	0x00009a60
        /*0e48*/ 	.word	0x00000002
        /*0e4c*/ 	.word	0x000002b0
        /*0e50*/ 	.short	0x010a
        /*0e52*/ 	.byte	0xff
	.zero		1


	//   ....[214]....
        /*0e54*/ 	.word	0x00009ac0
        /*0e58*/ 	.word	0x00000002
        /*0e5c*/ 	.word	0x00000260
        /*0e60*/ 	.short	0x010a
        /*0e62*/ 	.byte	0xff
	.zero		1


	//   ....[215]....
        /*0e64*/ 	.word	0x00009b10
        /*0e68*/ 	.word	0x00000002
        /*0e6c*/ 	.word	0x00000250
        /*0e70*/ 	.short	0x010a
        /*0e72*/ 	.byte	0xff
	.zero		1


	//   ....[216]....
        /*0e74*/ 	.word	0x00009b70
        /*0e78*/ 	.word	0x00000000
        /*0e7c*/ 	.word	0x00000260
        /*0e80*/ 	.short	0x010a
        /*0e82*/ 	.byte	0xff
	.zero		1


	//   ....[217]....
        /*0e84*/ 	.word	0x00009bc0
        /*0e88*/ 	.word	0x00000000
        /*0e8c*/ 	.word	0x00000250
        /*0e90*/ 	.short	0x010a
        /*0e92*/ 	.byte	0xff
	.zero		1


	//   ....[218]....
        /*0e94*/ 	.word	0x00009c20
        /*0e98*/ 	.word	0x00000003
        /*0e9c*/ 	.word	0x00000290
        /*0ea0*/ 	.short	0x010a
        /*0ea2*/ 	.byte	0xff
	.zero		1


	//   ....[219]....
        /*0ea4*/ 	.word	0x00009c80
        /*0ea8*/ 	.word	0x00000000
        /*0eac*/ 	.word	0x00000000
        /*0eb0*/ 	.short	0x010a
        /*0eb2*/ 	.byte	0xff
	.zero		1


	//   ....[220]....
        /*0eb4*/ 	.word	0x00009ce0
        /*0eb8*/ 	.word	0x00000000
        /*0ebc*/ 	.word	0x00000000
        /*0ec0*/ 	.short	0x010a
        /*0ec2*/ 	.byte	0xff
	.zero		1


	//   ....[221]....
        /*0ec4*/ 	.word	0x00009d40
        /*0ec8*/ 	.word	0x00000000
        /*0ecc*/ 	.word	0x00000000
        /*0ed0*/ 	.short	0x010a
        /*0ed2*/ 	.byte	0xff
	.zero		1


	//   ....[222]....
        /*0ed4*/ 	.word	0x00009da0
        /*0ed8*/ 	.word	0x00000000
        /*0edc*/ 	.word	0x00000000
        /*0ee0*/ 	.short	0x010a
        /*0ee2*/ 	.byte	0xff
	.zero		1


	//   ....[223]....
        /*0ee4*/ 	.word	0x00009e00
        /*0ee8*/ 	.word	0x00000000
        /*0eec*/ 	.word	0x00000000
        /*0ef0*/ 	.short	0x010a
        /*0ef2*/ 	.byte	0xff
	.zero		1


	//   ....[224]....
        /*0ef4*/ 	.word	0x00009e50
        /*0ef8*/ 	.word	0x00000008
        /*0efc*/ 	.word	0x00000250
        /*0f00*/ 	.short	0x010a
        /*0f02*/ 	.byte	0xff
	.zero		1


	//   ....[225]....
        /*0f04*/ 	.word	0x00009eb0
        /*0f08*/ 	.word	0x00000000
        /*0f0c*/ 	.word	0x00000248
        /*0f10*/ 	.short	0x010a
        /*0f12*/ 	.byte	0xff
	.zero		1


	//   ....[226]....
        /*0f14*/ 	.word	0x00009f10
        /*0f18*/ 	.word	0x00000005
        /*0f1c*/ 	.word	0x00000230
        /*0f20*/ 	.short	0x010a
        /*0f22*/ 	.byte	0xff
	.zero		1


	//   ....[227]....
        /*0f24*/ 	.word	0x00009f70
        /*0f28*/ 	.word	0x00000005
        /*0f2c*/ 	.word	0x00000238
        /*0f30*/ 	.short	0x010a
        /*0f32*/ 	.byte	0xff
	.zero		1


	//   ....[228]....
        /*0f34*/ 	.word	0x00009fd0
        /*0f38*/ 	.word	0x00000000
        /*0f3c*/ 	.word	0x00000230
        /*0f40*/ 	.short	0x010a
        /*0f42*/ 	.byte	0xff
	.zero		1


	//   ....[229]....
        /*0f44*/ 	.word	0x0000a020
        /*0f48*/ 	.word	0x00000003
        /*0f4c*/ 	.word	0x00000250
        /*0f50*/ 	.short	0x010a
        /*0f52*/ 	.byte	0xff
	.zero		1


	//   ....[230]....
        /*0f54*/ 	.word	0x0000a070
        /*0f58*/ 	.word	0x00000002
        /*0f5c*/ 	.word	0x00000220
        /*0f60*/ 	.short	0x010a
        /*0f62*/ 	.byte	0xff
	.zero		1


	//   ....[231]....
        /*0f64*/ 	.word	0x0000a0c0
        /*0f68*/ 	.word	0x00000064
        /*0f6c*/ 	.word	0x00000270
        /*0f70*/ 	.short	0x010a
        /*0f72*/ 	.byte	0xff
	.zero		1


	//   ....[232]....
        /*0f74*/ 	.word	0x0000a110
        /*0f78*/ 	.word	0x0000006d
        /*0f7c*/ 	.word	0x00000220
        /*0f80*/ 	.short	0x010a
        /*0f82*/ 	.byte	0xff
	.zero		1


	//----- nvinfo : EIATTR_NUM_MBARRIERS
	.align		4
.L_47:
        /*0f84*/ 	.byte	0x03, 0x38
        /*0f86*/ 	.short	0x005a


	//----- nvinfo : EIATTR_EXIT_INSTR_OFFSETS
	.align		4
        /*0f88*/ 	.byte	0x04, 0x1c
        /*0f8a*/ 	.short	(.L_49 - .L_48)


	//   ....[0]....
.L_48:
        /*0f8c*/ 	.word	0x00003dc0


	//   ....[1]....
        /*0f90*/ 	.word	0x000042d0


	//   ....[2]....
        /*0f94*/ 	.word	0x00004330


	//   ....[3]....
        /*0f98*/ 	.word	0x00005160


	//   ....[4]....
        /*0f9c*/ 	.word	0x00006020


	//   ....[5]....
        /*0fa0*/ 	.word	0x00006060


	//   ....[6]....
        /*0fa4*/ 	.word	0x00008c90


	//----- nvinfo : EIATTR_MAX_THREADS
	.align		4
.L_49:
        /*0fa8*/ 	.byte	0x04, 0x05
        /*0faa*/ 	.short	(.L_51 - .L_50)
.L_50:
        /*0fac*/ 	.word	0x00000100
        /*0fb0*/ 	.word	0x00000001
        /*0fb4*/ 	.word	0x00000001


	//----- nvinfo : EIATTR_CRS_STACK_SIZE
	.align		4
.L_51:
        /*0fb8*/ 	.byte	0x04, 0x1e
        /*0fba*/ 	.short	(.L_53 - .L_52)
.L_52:
        /*0fbc*/ 	.word	0x00000000


	//----- nvinfo : EIATTR_CBANK_PARAM_SIZE
	.align		4
.L_53:
        /*0fc0*/ 	.byte	0x03, 0x19
        /*0fc2*/ 	.short	0x0800


	//----- nvinfo : EIATTR_PARAM_CBANK
	.align		4
        /*0fc4*/ 	.byte	0x04, 0x0a
        /*0fc6*/ 	.short	(.L_55 - .L_54)
	.align		4
.L_54:
        /*0fc8*/ 	.word	index@(.nv.constant0._ZN7cutlass13device_kernelINS_4gemm6kernel13GemmUniversalIN4cute5tupleIJiiiiEEENS1_10collective13CollectiveMmaINS1_35MainloopSm100TmaUmmaWarpSpecializedILi34ELi2ELi4ENS5_IJNS4_1CILi4EEENSA_ILi1EEESC_EEEEENS5_IJNSA_ILi64EEENSA_ILi128EEENSA_ILi32EEEEEENS_12float_e5m2_tENS5_IJlSC_lEEESJ_SK_NS4_8TiledMMAINS4_8MMA_AtomIJNS4_10MMA_TraitsINS4_19SM100_MMA_F8F6F4_SSEJSJ_SJ_fSF_SG_NS4_17integral_constantINS4_4UMMA5MajorELSR_0EEESS_NSP_INSQ_7ScaleInELST_0EEESU_EEEEEENS4_6LayoutINS5_IJSC_SC_SC_EEENS5_IJNSA_ILi0EEESZ_SZ_EEEEENS5_IJNS4_10UnderscoreES12_S12_EEEEENS4_13SM90_TMA_LOADENS4_14ComposedLayoutINS4_7SwizzleILi1ELi4ELi3EEENS4_18smem_ptr_flag_bitsILi8EEENSX_INS5_IJNSA_ILi8EEESH_EEENS5_IJSH_SC_EEEEEEEvNS4_8identityENS4_23SM90_TMA_LOAD_MULTICASTES1F_vS1G_EENS_8epilogue10collective18CollectiveEpilogueINS1J_23Sm100TmaWarpSpecializedILi2ELi2ELi32ELb0ELb0EEEJSI_NS5_IJNSX_ISF_SC_EES1O_EEESJ_SK_SJ_SK_NS1J_6fusion15FusionCallbacksIS1N_NS1Q_17LinearCombinationISJ_fSJ_fLNS_15FloatRoundStyleE2EEESI_S1P_JEEENS4_5SM1004TMEM4LOAD26SM100_TMEM_LOAD_16dp32b32xES15_NS16_INS17_ILi2ELi4ELi3EEES1A_NSX_INS5_IJS1B_SF_EEENS5_IJSF_SC_EEEEEEENS4_39AutoVectorizingCopyWithAssumedAlignmentILi128EEENS4_14SM90_TMA_STOREES24_S26_S26_EEEvvEEEEvNT_6ParamsE)
        /*0fcc*/ 	.short	0x0380
        /*0fce*/ 	.short	0x0800


	//----- nvinfo : EIATTR_SW_WAR
	.align		4
.L_55:
        /*0fd0*/ 	.byte	0x04, 0x36
        /*0fd2*/ 	.short	(.L_57 - .L_56)
.L_56:
        /*0fd4*/ 	.word	0x00000008
.L_57:


//--------------------- .nv.callgraph             --------------------------
	.section	.nv.callgraph,"",@"SHT_CUDA_CALLGRAPH"
	.align	4
	.sectionentsize	8
	.align		4
        /*0000*/ 	.word	0x00000000
	.align		4
        /*0004*/ 	.word	0xffffffff
	.align		4
        /*0008*/ 	.word	index@(_ZN7cutlass13device_kernelINS_4gemm6kernel13GemmUniversalIN4cute5tupleIJiiiiEEENS1_10collective13CollectiveMmaINS1_35MainloopSm100TmaUmmaWarpSpecializedILi34ELi2ELi4ENS5_IJNS4_1CILi4EEENSA_ILi1EEESC_EEEEENS5_IJNSA_ILi64EEENSA_ILi128EEENSA_ILi32EEEEEENS_12float_e5m2_tENS5_IJlSC_lEEESJ_SK_NS4_8TiledMMAINS4_8MMA_AtomIJNS4_10MMA_TraitsINS4_19SM100_MMA_F8F6F4_SSEJSJ_SJ_fSF_SG_NS4_17integral_constantINS4_4UMMA5MajorELSR_0EEESS_NSP_INSQ_7ScaleInELST_0EEESU_EEEEEENS4_6LayoutINS5_IJSC_SC_SC_EEENS5_IJNSA_ILi0EEESZ_SZ_EEEEENS5_IJNS4_10UnderscoreES12_S12_EEEEENS4_13SM90_TMA_LOADENS4_14ComposedLayoutINS4_7SwizzleILi1ELi4ELi3EEENS4_18smem_ptr_flag_bitsILi8EEENSX_INS5_IJNSA_ILi8EEESH_EEENS5_IJSH_SC_EEEEEEEvNS4_8identityENS4_23SM90_TMA_LOAD_MULTICASTES1F_vS1G_EENS_8epilogue10collective18CollectiveEpilogueINS1J_23Sm100TmaWarpSpecializedILi2ELi2ELi32ELb0ELb0EEEJSI_NS5_IJNSX_ISF_SC_EES1O_EEESJ_SK_SJ_SK_NS1J_6fusion15FusionCallbacksIS1N_NS1Q_17LinearCombinationISJ_fSJ_fLNS_15FloatRoundStyleE2EEESI_S1P_JEEENS4_5SM1004TMEM4LOAD26SM100_TMEM_LOAD_16dp32b32xES15_NS16_INS17_ILi2ELi4ELi3EEES1A_NSX_INS5_IJS1B_SF_EEENS5_IJSF_SC_EEEEEEENS4_39AutoVectorizingCopyWithAssumedAlignmentILi128EEENS4_14SM90_TMA_STOREES24_S26_S26_EEEvvEEEEvNT_6ParamsE)
	.align		4
        /*000c*/ 	.word	index@(__assertfail)
	.align		4
        /*0010*/ 	.word	0x00000000
	.align		4
        /*0014*/ 	.word	0xfffffffe
	.align		4
        /*0018*/ 	.word	0x00000000
	.align		4
        /*001c*/ 	.word	0xfffffffd
	.align		4
        /*0020*/ 	.word	0x00000000
	.align		4
        /*0024*/ 	.word	0xfffffffc


//--------------------- .nv.constant4             --------------------------
	.section	.nv.constant4,"a",@progbits
	.align	8
	.align		8
.nv.constant4:
        /*0000*/ 	.dword	__assertfail
	.align		8
        /*0008*/ 	.dword	__unnamed_1
	.align		8
        /*0010*/ 	.dword	__unnamed_2
	.align		8
        /*0018*/ 	.dword	_ZN40_INTERNAL_434feece_4_k_cu_ab53f7b7_275044cuda3std3__45__cpo5beginE
	.align		8
        /*0020*/ 	.dword	_ZN40_INTERNAL_434feece_4_k_cu_ab53f7b7_275044cuda3std3__45__cpo3endE
	.align		8
        /*0028*/ 	.dword	_ZN40_INTERNAL_434feece_4_k_cu_ab53f7b7_275044cuda3std3__45__cpo6cbeginE
	.align		8
        /*0030*/ 	.dword	_ZN40_INTERNAL_434feece_4_k_cu_ab53f7b7_275044cuda3std3__45__cpo4cendE
	.align		8
        /*0038*/ 	.dword	_ZN40_INTERNAL_434feece_4_k_cu_ab53f7b7_275044cuda3std3__442_GLOBAL__N__434feece_4_k_cu_ab53f7b7_275046ignoreE
	.align		8
        /*0040*/ 	.dword	_ZN40_INTERNAL_434feece_4_k_cu_ab53f7b7_275044cuda3std3__419piecewise_constructE
	.align		8
        /*0048*/ 	.dword	_ZN40_INTERNAL_434feece_4_k_cu_ab53f7b7_275044cuda3std3__48in_placeE
	.align		8
        /*0050*/ 	.dword	_ZN40_INTERNAL_434feece_4_k_cu_ab53f7b7_275044cuda3std6ranges3__45__cpo4swapE
	.align		8
        /*0058*/ 	.dword	_ZN40_INTERNAL_434feece_4_k_cu_ab53f7b7_275044cuda3std6ranges3__45__cpo9iter_moveE
	.align		8
        /*0060*/ 	.dword	_ZN40_INTERNAL_434feece_4_k_cu_ab53f7b7_275044cute7productE
	.align		8
        /*0068*/ 	.dword	_ZN40_INTERNAL_434feece_4_k_cu_ab53f7b7_275044cute1_E
	.align		8
        /*0070*/ 	.dword	$str$25
	.align		8
        /*0078*/ 	.dword	$str$26
	.align		8
        /*0080*/ 	.dword	$str$27
	.align		8
        /*0088*/ 	.dword	$str$28


//--------------------- .text._ZN7cutlass13device_kernelINS_4gemm6kernel13GemmUniversalIN4cute5tupleIJiiiiEEENS1_10collective13CollectiveMmaINS1_35MainloopSm100TmaUmmaWarpSpecializedILi34ELi2ELi4ENS5_IJNS4_1CILi4EEENSA_ILi1EEESC_EEEEENS5_IJNSA_ILi64EEENSA_ILi128EEENSA_ILi32EEEEEENS_12float_e5m2_tENS5_IJlSC_lEEESJ_SK_NS4_8TiledMMAINS4_8MMA_AtomIJNS4_10MMA_TraitsINS4_19SM100_MMA_F8F6F4_SSEJSJ_SJ_fSF_SG_NS4_17integral_constantINS4_4UMMA5MajorELSR_0EEESS_NSP_INSQ_7ScaleInELST_0EEESU_EEEEEENS4_6LayoutINS5_IJSC_SC_SC_EEENS5_IJNSA_ILi0EEESZ_SZ_EEEEENS5_IJNS4_10UnderscoreES12_S12_EEEEENS4_13SM90_TMA_LOADENS4_14ComposedLayoutINS4_7SwizzleILi1ELi4ELi3EEENS4_18smem_ptr_flag_bitsILi8EEENSX_INS5_IJNSA_ILi8EEESH_EEENS5_IJSH_SC_EEEEEEEvNS4_8identityENS4_23SM90_TMA_LOAD_MULTICASTES1F_vS1G_EENS_8epilogue10collective18CollectiveEpilogueINS1J_23Sm100TmaWarpSpecializedILi2ELi2ELi32ELb0ELb0EEEJSI_NS5_IJNSX_ISF_SC_EES1O_EEESJ_SK_SJ_SK_NS1J_6fusion15FusionCallbacksIS1N_NS1Q_17LinearCombinationISJ_fSJ_fLNS_15FloatRoundStyleE2EEESI_S1P_JEEENS4_5SM1004TMEM4LOAD26SM100_TMEM_LOAD_16dp32b32xES15_NS16_INS17_ILi2ELi4ELi3EEES1A_NSX_INS5_IJS1B_SF_EEENS5_IJSF_SC_EEEEEEENS4_39AutoVectorizingCopyWithAssumedAlignmentILi128EEENS4_14SM90_TMA_STOREES24_S26_S26_EEEvvEEEEvNT_6ParamsE --------------------------
	.section	.text._ZN7cutlass13device_kernelINS_4gemm6kernel13GemmUniversalIN4cute5tupleIJiiiiEEENS1_10collective13CollectiveMmaINS1_35MainloopSm100TmaUmmaWarpSpecializedILi34ELi2ELi4ENS5_IJNS4_1CILi4EEENSA_ILi1EEESC_EEEEENS5_IJNSA_ILi64EEENSA_ILi128EEENSA_ILi32EEEEEENS_12float_e5m2_tENS5_IJlSC_lEEESJ_SK_NS4_8TiledMMAINS4_8MMA_AtomIJNS4_10MMA_TraitsINS4_19SM100_MMA_F8F6F4_SSEJSJ_SJ_fSF_SG_NS4_17integral_constantINS4_4UMMA5MajorELSR_0EEESS_NSP_INSQ_7ScaleInELST_0EEESU_EEEEEENS4_6LayoutINS5_IJSC_SC_SC_EEENS5_IJNSA_ILi0EEESZ_SZ_EEEEENS5_IJNS4_10UnderscoreES12_S12_EEEEENS4_13SM90_TMA_LOADENS4_14ComposedLayoutINS4_7SwizzleILi1ELi4ELi3EEENS4_18smem_ptr_flag_bitsILi8EEENSX_INS5_IJNSA_ILi8EEESH_EEENS5_IJSH_SC_EEEEEEEvNS4_8identityENS4_23SM90_TMA_LOAD_MULTICASTES1F_vS1G_EENS_8epilogue10collective18CollectiveEpilogueINS1J_23Sm100TmaWarpSpecializedILi2ELi2ELi32ELb0ELb0EEEJSI_NS5_IJNSX_ISF_SC_EES1O_EEESJ_SK_SJ_SK_NS1J_6fusion15FusionCallbacksIS1N_NS1Q_17LinearCombinationISJ_fSJ_fLNS_15FloatRoundStyleE2EEESI_S1P_JEEENS4_5SM1004TMEM4LOAD26SM100_TMEM_LOAD_16dp32b32xES15_NS16_INS17_ILi2ELi4ELi3EEES1A_NSX_INS5_IJS1B_SF_EEENS5_IJSF_SC_EEEEEEENS4_39AutoVectorizingCopyWithAssumedAlignmentILi128EEENS4_14SM90_TMA_STOREES24_S26_S26_EEEvvEEEEvNT_6ParamsE,"ax",@progbits
	.align	128
.text._ZN7cutlass13device_kernelINS_4gemm6kernel13GemmUniversalIN4cute5tupleIJiiiiEEENS1_10collective13CollectiveMmaINS1_35MainloopSm100TmaUmmaWarpSpecializedILi34ELi2ELi4ENS5_IJNS4_1CILi4EEENSA_ILi1EEESC_EEEEENS5_IJNSA_ILi64EEENSA_ILi128EEENSA_ILi32EEEEEENS_12float_e5m2_tENS5_IJlSC_lEEESJ_SK_NS4_8TiledMMAINS4_8MMA_AtomIJNS4_10MMA_TraitsINS4_19SM100_MMA_F8F6F4_SSEJSJ_SJ_fSF_SG_NS4_17integral_constantINS4_4UMMA5MajorELSR_0EEESS_NSP_INSQ_7ScaleInELST_0EEESU_EEEEEENS4_6LayoutINS5_IJSC_SC_SC_EEENS5_IJNSA_ILi0EEESZ_SZ_EEEEENS5_IJNS4_10UnderscoreES12_S12_EEEEENS4_13SM90_TMA_LOADENS4_14ComposedLayoutINS4_7SwizzleILi1ELi4ELi3EEENS4_18smem_ptr_flag_bitsILi8EEENSX_INS5_IJNSA_ILi8EEESH_EEENS5_IJSH_SC_EEEEEEEvNS4_8identityENS4_23SM90_TMA_LOAD_MULTICASTES1F_vS1G_EENS_8epilogue10collective18CollectiveEpilogueINS1J_23Sm100TmaWarpSpecializedILi2ELi2ELi32ELb0ELb0EEEJSI_NS5_IJNSX_ISF_SC_EES1O_EEESJ_SK_SJ_SK_NS1J_6fusion15FusionCallbacksIS1N_NS1Q_17LinearCombinationISJ_fSJ_fLNS_15FloatRoundStyleE2EEESI_S1P_JEEENS4_5SM1004TMEM4LOAD26SM100_TMEM_LOAD_16dp32b32xES15_NS16_INS17_ILi2ELi4ELi3EEES1A_NSX_INS5_IJS1B_SF_EEENS5_IJSF_SC_EEEEEEENS4_39AutoVectorizingCopyWithAssumedAlignmentILi128EEENS4_14SM90_TMA_STOREES24_S26_S26_EEEvvEEEEvNT_6ParamsE:
        .type           _ZN7cutlass13device_kernelINS_4gemm6kernel13GemmUniversalIN4cute5tupleIJiiiiEEENS1_10collective13CollectiveMmaINS1_35MainloopSm100TmaUmmaWarpSpecializedILi34ELi2ELi4ENS5_IJNS4_1CILi4EEENSA_ILi1EEESC_EEEEENS5_IJNSA_ILi64EEENSA_ILi128EEENSA_ILi32EEEEEENS_12float_e5m2_tENS5_IJlSC_lEEESJ_SK_NS4_8TiledMMAINS4_8MMA_AtomIJNS4_10MMA_TraitsINS4_19SM100_MMA_F8F6F4_SSEJSJ_SJ_fSF_SG_NS4_17integral_constantINS4_4UMMA5MajorELSR_0EEESS_NSP_INSQ_7ScaleInELST_0EEESU_EEEEEENS4_6LayoutINS5_IJSC_SC_SC_EEENS5_IJNSA_ILi0EEESZ_SZ_EEEEENS5_IJNS4_10UnderscoreES12_S12_EEEEENS4_13SM90_TMA_LOADENS4_14ComposedLayoutINS4_7SwizzleILi1ELi4ELi3EEENS4_18smem_ptr_flag_bitsILi8EEENSX_INS5_IJNSA_ILi8EEESH_EEENS5_IJSH_SC_EEEEEEEvNS4_8identityENS4_23SM90_TMA_LOAD_MULTICASTES1F_vS1G_EENS_8epilogue10collective18CollectiveEpilogueINS1J_23Sm100TmaWarpSpecializedILi2ELi2ELi32ELb0ELb0EEEJSI_NS5_IJNSX_ISF_SC_EES1O_EEESJ_SK_SJ_SK_NS1J_6fusion15FusionCallbacksIS1N_NS1Q_17LinearCombinationISJ_fSJ_fLNS_15FloatRoundStyleE2EEESI_S1P_JEEENS4_5SM1004TMEM4LOAD26SM100_TMEM_LOAD_16dp32b32xES15_NS16_INS17_ILi2ELi4ELi3EEES1A_NSX_INS5_IJS1B_SF_EEENS5_IJSF_SC_EEEEEEENS4_39AutoVectorizingCopyWithAssumedAlignmentILi128EEENS4_14SM90_TMA_STOREES24_S26_S26_EEEvvEEEEvNT_6ParamsE,@function
        .size           _ZN7cutlass13device_kernelINS_4gemm6kernel13GemmUniversalIN4cute5tupleIJiiiiEEENS1_10collective13CollectiveMmaINS1_35MainloopSm100TmaUmmaWarpSpecializedILi34ELi2ELi4ENS5_IJNS4_1CILi4EEENSA_ILi1EEESC_EEEEENS5_IJNSA_ILi64EEENSA_ILi128EEENSA_ILi32EEEEEENS_12float_e5m2_tENS5_IJlSC_lEEESJ_SK_NS4_8TiledMMAINS4_8MMA_AtomIJNS4_10MMA_TraitsINS4_19SM100_MMA_F8F6F4_SSEJSJ_SJ_fSF_SG_NS4_17integral_constantINS4_4UMMA5MajorELSR_0EEESS_NSP_INSQ_7ScaleInELST_0EEESU_EEEEEENS4_6LayoutINS5_IJSC_SC_SC_EEENS5_IJNSA_ILi0EEESZ_SZ_EEEEENS5_IJNS4_10UnderscoreES12_S12_EEEEENS4_13SM90_TMA_LOADENS4_14ComposedLayoutINS4_7SwizzleILi1ELi4ELi3EEENS4_18smem_ptr_flag_bitsILi8EEENSX_INS5_IJNSA_ILi8EEESH_EEENS5_IJSH_SC_EEEEEEEvNS4_8identityENS4_23SM90_TMA_LOAD_MULTICASTES1F_vS1G_EENS_8epilogue10collective18CollectiveEpilogueINS1J_23Sm100TmaWarpSpecializedILi2ELi2ELi32ELb0ELb0EEEJSI_NS5_IJNSX_ISF_SC_EES1O_EEESJ_SK_SJ_SK_NS1J_6fusion15FusionCallbacksIS1N_NS1Q_17LinearCombinationISJ_fSJ_fLNS_15FloatRoundStyleE2EEESI_S1P_JEEENS4_5SM1004TMEM4LOAD26SM100_TMEM_LOAD_16dp32b32xES15_NS16_INS17_ILi2ELi4ELi3EEES1A_NSX_INS5_IJS1B_SF_EEENS5_IJSF_SC_EEEEEEENS4_39AutoVectorizingCopyWithAssumedAlignmentILi128EEENS4_14SM90_TMA_STOREES24_S26_S26_EEEvvEEEEvNT_6ParamsE,(.L_x_240 - _ZN7cutlass13device_kernelINS_4gemm6kernel13GemmUniversalIN4cute5tupleIJiiiiEEENS1_10collective13CollectiveMmaINS1_35MainloopSm100TmaUmmaWarpSpecializedILi34ELi2ELi4ENS5_IJNS4_1CILi4EEENSA_ILi1EEESC_EEEEENS5_IJNSA_ILi64EEENSA_ILi128EEENSA_ILi32EEEEEENS_12float_e5m2_tENS5_IJlSC_lEEESJ_SK_NS4_8TiledMMAINS4_8MMA_AtomIJNS4_10MMA_TraitsINS4_19SM100_MMA_F8F6F4_SSEJSJ_SJ_fSF_SG_NS4_17integral_constantINS4_4UMMA5MajorELSR_0EEESS_NSP_INSQ_7ScaleInELST_0EEESU_EEEEEENS4_6LayoutINS5_IJSC_SC_SC_EEENS5_IJNSA_ILi0EEESZ_SZ_EEEEENS5_IJNS4_10UnderscoreES12_S12_EEEEENS4_13SM90_TMA_LOADENS4_14ComposedLayoutINS4_7SwizzleILi1ELi4ELi3EEENS4_18smem_ptr_flag_bitsILi8EEENSX_INS5_IJNSA_ILi8EEESH_EEENS5_IJSH_SC_EEEEEEEvNS4_8identityENS4_23SM90_TMA_LOAD_MULTICASTES1F_vS1G_EENS_8epilogue10collective18CollectiveEpilogueINS1J_23Sm100TmaWarpSpecializedILi2ELi2ELi32ELb0ELb0EEEJSI_NS5_IJNSX_ISF_SC_EES1O_EEESJ_SK_SJ_SK_NS1J_6fusion15FusionCallbacksIS1N_NS1Q_17LinearCombinationISJ_fSJ_fLNS_15FloatRoundStyleE2EEESI_S1P_JEEENS4_5SM1004TMEM4LOAD26SM100_TMEM_LOAD_16dp32b32xES15_NS16_INS17_ILi2ELi4ELi3EEES1A_NSX_INS5_IJS1B_SF_EEENS5_IJSF_SC_EEEEEEENS4_39AutoVectorizingCopyWithAssumedAlignmentILi128EEENS4_14SM90_TMA_STOREES24_S26_S26_EEEvvEEEEvNT_6ParamsE)
        .other          _ZN7cutlass13device_kernelINS_4gemm6kernel13GemmUniversalIN4cute5tupleIJiiiiEEENS1_10collective13CollectiveMmaINS1_35MainloopSm100TmaUmmaWarpSpecializedILi34ELi2ELi4ENS5_IJNS4_1CILi4EEENSA_ILi1EEESC_EEEEENS5_IJNSA_ILi64EEENSA_ILi128EEENSA_ILi32EEEEEENS_12float_e5m2_tENS5_IJlSC_lEEESJ_SK_NS4_8TiledMMAINS4_8MMA_AtomIJNS4_10MMA_TraitsINS4_19SM100_MMA_F8F6F4_SSEJSJ_SJ_fSF_SG_NS4_17integral_constantINS4_4UMMA5MajorELSR_0EEESS_NSP_INSQ_7ScaleInELST_0EEESU_EEEEEENS4_6LayoutINS5_IJSC_SC_SC_EEENS5_IJNSA_ILi0EEESZ_SZ_EEEEENS5_IJNS4_10UnderscoreES12_S12_EEEEENS4_13SM90_TMA_LOADENS4_14ComposedLayoutINS4_7SwizzleILi1ELi4ELi3EEENS4_18smem_ptr_flag_bitsILi8EEENSX_INS5_IJNSA_ILi8EEESH_EEENS5_IJSH_SC_EEEEEEEvNS4_8identityENS4_23SM90_TMA_LOAD_MULTICASTES1F_vS1G_EENS_8epilogue10collective18CollectiveEpilogueINS1J_23Sm100TmaWarpSpecializedILi2ELi2ELi32ELb0ELb0EEEJSI_NS5_IJNSX_ISF_SC_EES1O_EEESJ_SK_SJ_SK_NS1J_6fusion15FusionCallbacksIS1N_NS1Q_17LinearCombinationISJ_fSJ_fLNS_15FloatRoundStyleE2EEESI_S1P_JEEENS4_5SM1004TMEM4LOAD26SM100_TMEM_LOAD_16dp32b32xES15_NS16_INS17_ILi2ELi4ELi3EEES1A_NSX_INS5_IJS1B_SF_EEENS5_IJSF_SC_EEEEEEENS4_39AutoVectorizingCopyWithAssumedAlignmentILi128EEENS4_14SM90_TMA_STOREES24_S26_S26_EEEvvEEEEvNT_6ParamsE,@"STO_CUDA_ENTRY STV_DEFAULT"
_ZN7cutlass13device_kernelINS_4gemm6kernel13GemmUniversalIN4cute5tupleIJiiiiEEENS1_10collective13CollectiveMmaINS1_35MainloopSm100TmaUmmaWarpSpecializedILi34ELi2ELi4ENS5_IJNS4_1CILi4EEENSA_ILi1EEESC_EEEEENS5_IJNSA_ILi64EEENSA_ILi128EEENSA_ILi32EEEEEENS_12float_e5m2_tENS5_IJlSC_lEEESJ_SK_NS4_8TiledMMAINS4_8MMA_AtomIJNS4_10MMA_TraitsINS4_19SM100_MMA_F8F6F4_SSEJSJ_SJ_fSF_SG_NS4_17integral_constantINS4_4UMMA5MajorELSR_0EEESS_NSP_INSQ_7ScaleInELST_0EEESU_EEEEEENS4_6LayoutINS5_IJSC_SC_SC_EEENS5_IJNSA_ILi0EEESZ_SZ_EEEEENS5_IJNS4_10UnderscoreES12_S12_EEEEENS4_13SM90_TMA_LOADENS4_14ComposedLayoutINS4_7SwizzleILi1ELi4ELi3EEENS4_18smem_ptr_flag_bitsILi8EEENSX_INS5_IJNSA_ILi8EEESH_EEENS5_IJSH_SC_EEEEEEEvNS4_8identityENS4_23SM90_TMA_LOAD_MULTICASTES1F_vS1G_EENS_8epilogue10collective18CollectiveEpilogueINS1J_23Sm100TmaWarpSpecializedILi2ELi2ELi32ELb0ELb0EEEJSI_NS5_IJNSX_ISF_SC_EES1O_EEESJ_SK_SJ_SK_NS1J_6fusion15FusionCallbacksIS1N_NS1Q_17LinearCombinationISJ_fSJ_fLNS_15FloatRoundStyleE2EEESI_S1P_JEEENS4_5SM1004TMEM4LOAD26SM100_TMEM_LOAD_16dp32b32xES15_NS16_INS17_ILi2ELi4ELi3EEES1A_NSX_INS5_IJS1B_SF_EEENS5_IJSF_SC_EEEEEEENS4_39AutoVectorizingCopyWithAssumedAlignmentILi128EEENS4_14SM90_TMA_STOREES24_S26_S26_EEEvvEEEEvNT_6ParamsE:
[----:B------:R-:W1:Y:S01]  /*0000*/  LDC R1, c[0x0][0x37c] ;  /* 0x0000df00ff017b82 */ /* 0x000e620000000800 */
[----:B------:R-:W2:Y:S01]  /*0010*/  S2R R93, SR_TID.X ;  /* 0x00000000005d7919 */ /* 0x000ea20000002100 */
[----:B------:R-:W3:Y:S01]  /*0020*/  LDCU.64 UR8, c[0x0][0x890] ;  /* 0x00011200ff0877ac */ /* 0x000ee20008000a00 */
[----:B------:R-:W-:Y:S02]  /*0030*/  PRMT R84, RZ, 0x7610, R84 ;  /* 0x00007610ff547816 */ /* 0x000fe40000000054 */
[----:B------:R-:W-:Y:S01]  /*0040*/  ELECT P3, URZ, PT ;  /* 0x0000000000ff782f */ /* 0x000fe20003860000 */
[----:B---3--:R-:W-:-:S04]  /*0050*/  UISETP.NE.U32.AND UP0, UPT, UR8, URZ, UPT ;  /* 0x000000ff0800728c */ /* 0x008fc8000bf05070 */
[----:B------:R-:W-:Y:S01]  /*0060*/  UISETP.NE.AND.EX UP0, UPT, UR9, URZ, UPT, UP0 ;  /* 0x000000ff0900728c */ /* 0x000fe2000bf05300 */
[----:B--2---:R-:W-:-:S05]  /*0070*/  SHF.R.U32.HI R85, RZ, 0x5, R93 ;  /* 0x00000005ff557819 */ /* 0x004fca000001165d */
[----:B------:R-:W2:Y:S02]  /*0080*/  SHFL.IDX PT, R0, R85, RZ, 0x1f ;  /* 0x00001fff55007589 */ /* 0x000ea400000e0000 */
[----:B--2---:R-:W-:Y:S01]  /*0090*/  R2UR UR18, R0 ;  /* 0x00000000001272ca */ /* 0x004fe200000e0000 */
[----:B-1----:R-:W-:-:S14]  /*00a0*/  BRA.U UP0, `(.L_x_0) ;  /* 0x0000000100307547 */ /* 0x002fdc000b800000 */
[----:B------:R-:W1:Y:S02]  /*00b0*/  LDCU.64 UR4, c[0x0][0x888] ;  /* 0x00011100ff0477ac */ /* 0x000e640008000a00 */
[----:B-1----:R-:W-:-:S04]  /*00c0*/  UISETP.NE.U32.AND UP0, UPT, UR4, URZ, UPT ;  /* 0x000000ff0400728c */ /* 0x002fc8000bf05070 */
[----:B------:R-:W-:-:S09]  /*00d0*/  UISETP.NE.AND.EX UP0, UPT, UR5, URZ, UPT, UP0 ;  /* 0x000000ff0500728c */ /* 0x000fd2000bf05300 */
[----:B------:R-:W-:Y:S05]  /*00e0*/  BRA.U !UP0, `(.L_x_1) ;  /* 0x0000000108147547 */ /* 0x000fea000b800000 */
[----:B------:R-:W1:Y:S01]  /*00f0*/  LDC.64 R2, c[0x0][0x888] ;  /* 0x00022200ff027b82 */ /* 0x000e620000000a00 */
[----:B------:R-:W1:Y:S02]  /*0100*/  LDCU.64 UR4, c[0x0][0x358] ;  /* 0x00006b00ff0477ac */ /* 0x000e640008000a00 */
[----:B-1----:R1:W5:Y:S01]  /*0110*/  LDG.E R41, desc[UR4][R2.64] ;  /* 0x0000000402297981 */ /* 0x002362000c1e1900 */
[----:B------:R-:W-:Y:S01]  /*0120*/  HFMA2 R84, -RZ, RZ, 0, 5.9604644775390625e-08 ;  /* 0x00000001ff547431 */ /* 0x000fe200000001ff */
[----:B------:R-:W-:Y:S05]  /*0130*/  BRA `(.L_x_0) ;  /* 0x00000000000c7947 */ /* 0x000fea0003800000 */
.L_x_1:
[----:B------:R-:W1:Y:S01]  /*0140*/  LDCU UR4, c[0x0][0x880] ;  /* 0x00011000ff0477ac */ /* 0x000e620008000800 */
[----:B------:R-:W-:Y:S01]  /*0150*/  HFMA2 R84, -RZ, RZ, 0, 5.9604644775390625e-08 ;  /* 0x00000001ff547431 */ /* 0x000fe200000001ff */
[----:B-1----:R-:W-:-:S07]  /*0160*/  MOV R41, UR4 ;  /* 0x0000000400297c02 */ /* 0x002fce0008000f00 */
.L_x_0:
[----:B------:R-:W2:Y:S02]  /*0170*/  LDCU.64 UR4, c[0x0][0x8b0] ;  /* 0x00011600ff0477ac */ /* 0x000ea40008000a00 */
[----:B--2---:R-:W-:-:S04]  /*0180*/  UISETP.NE.U32.AND UP0, UPT, UR4, URZ, UPT ;  /* 0x000000ff0400728c */ /* 0x004fc8000bf05070 */
[----:B------:R-:W-:-:S09]  /*0190*/  UISETP.NE.AND.EX UP0, UPT, UR5, URZ, UPT, UP0 ;  /* 0x000000ff0500728c */ /* 0x000fd2000bf05300 */
[----:B------:R-:W-:Y:S05]  /*01a0*/  BRA.U UP0, `(.L_x_2) ;  /* 0x0000000100287547 */ /* 0x000fea000b800000 */
[----:B------:R-:W2:Y:S02]  /*01b0*/  LDCU.64 UR4, c[0x0][0x8a8] ;  /* 0x00011500ff0477ac */ /* 0x000ea40008000a00 */
[----:B--2---:R-:W-:-:S04]  /*01c0*/  UISETP.NE.U32.AND UP0, UPT, UR4, URZ, UPT ;  /* 0x000000ff0400728c */ /* 0x004fc8000bf05070 */
[----:B------:R-:W-:-:S09]  /*01d0*/  UISETP.NE.AND.EX UP0, UPT, UR5, URZ, UPT, UP0 ;  /* 0x000000ff0500728c */ /* 0x000fd2000bf05300 */
[----:B------:R-:W-:Y:S05]  /*01e0*/  BRA.U !UP0, `(.L_x_3) ;  /* 0x0000000108107547 */ /* 0x000fea000b800000 */
[----:B------:R-:W2:Y:S01]  /*01f0*/  LDC.64 R38, c[0x0][0x8a8] ;  /* 0x00022a00ff267b82 */ /* 0x000ea20000000a00 */
[----:B------:R-:W2:Y:S02]  /*0200*/  LDCU.64 UR4, c[0x0][0x358] ;  /* 0x00006b00ff0477ac */ /* 0x000ea40008000a00 */
[----:B--2---:R2:W5:Y:S01]  /*0210*/  LDG.E R38, desc[UR4][R38.64] ;  /* 0x0000000426267981 */ /* 0x004562000c1e1900 */
[----:B------:R-:W-:Y:S05]  /*0220*/  BRA `(.L_x_2) ;  /* 0x0000000000087947 */ /* 0x000fea0003800000 */
.L_x_3:
[----:B------:R-:W2:Y:S02]  /*0230*/  LDCU UR4, c[0x0][0x8a0] ;  /* 0x00011400ff0477ac */ /* 0x000ea40008000800 */
[----:B--2---:R-:W-:Y:S02]  /*0240*/  MOV R38, UR4 ;  /* 0x0000000400267c02 */ /* 0x004fe40008000f00 */
.L_x_2:
[----:B------:R-:W-:Y:S01]  /*0250*/  IMAD.U32 R0, RZ, RZ, UR18 ;  /* 0x00000012ff007e24 */ /* 0x000fe2000f8e00ff */
[----:B------:R-:W-:Y:S04]  /*0260*/  BSSY.RECONVERGENT B0, `(.L_x_4) ;  /* 0x000000c000007945 */ /* 0x000fe80003800200 */
[C---:B------:R-:W-:Y:S02]  /*0270*/  ISETP.NE.OR P1, PT, R0.reuse, 0x1, !P3 ;  /* 0x000000010000780c */ /* 0x040fe40005f25670 */
[----:B------:R-:W-:-:S11]  /*0280*/  ISETP.NE.OR P0, PT, R0, 0x3, !P3 ;  /* 0x000000030000780c */ /* 0x000fd60005f05670 */
[----:B------:R-:W-:Y:S05]  /*0290*/  @P1 BRA `(.L_x_5) ;  /* 0x0000000000201947 */ /* 0x000fea0003800000 */
[----:B------:R-:W3:Y:S02]  /*02a0*/  LDCU.64 UR4, c[0x0][0x348] ;  /* 0x00006900ff0477ac */ /* 0x000ee40008000a00 */
[----:B---3--:R-:W-:Y:S02]  /*02b0*/  UIADD3 UR6, UP1, UPT, UR4, 0x80, URZ ;  /* 0x0000008004067890 */ /* 0x008fe4000ff3e0ff */
[----:B------:R-:W-:Y:S02]  /*02c0*/  UIADD3 UR4, UP0, UPT, UR4, 0x180, URZ ;  /* 0x0000018004047890 */ /* 0x000fe4000ff1e0ff */
[----:B------:R-:W-:Y:S02]  /*02d0*/  UIADD3.X UR7, UPT, UPT, URZ, UR5, URZ, UP1, !UPT ;  /* 0x00000005ff077290 */ /* 0x000fe40008ffe4ff */
[----:B------:R-:W-:-:S07]  /*02e0*/  UIADD3.X UR5, UPT, UPT, URZ, UR5, URZ, UP0, !UPT ;  /* 0x00000005ff057290 */ /* 0x000fce00087fe4ff */
[----:B------:R3:W-:Y:S02]  /*02f0*/  UTMACCTL.PF [UR6] ;  /* 0x00000000060079b9 */ /* 0x0007e40008040000 */
[----:B------:R3:W-:Y:S02]  /*0300*/  UTMACCTL.PF [UR4] ;  /* 0x00000000040079b9 */ /* 0x0007e40008040000 */
[----:B---3--:R-:W-:Y:S01]  /*0310*/  NOP ;  /* 0x0000000000007918 */ /* 0x008fe20000000000 */
.L_x_5:
[----:B------:R-:W-:Y:S05]  /*0320*/  BSYNC.RECONVERGENT B0 ;  /* 0x0000000000007941 */ /* 0x000fea0003800200 */
.L_x_4:
[----:B------:R-:W-:Y:S04]  /*0330*/  BSSY.RECONVERGENT B0, `(.L_x_6) ;  /* 0x000000a000007945 */ /* 0x000fe80003800200 */
        /* <DEDUP_REMOVED lines=9> */
.L_x_7:
[----:B------:R-:W-:Y:S05]  /*03d0*/  BSYNC.RECONVERGENT B0 ;  /* 0x0000000000007941 */ /* 0x000fea0003800200 */
.L_x_6:
[----:B------:R-:W3:Y:S01]  /*03e0*/  LDCU.64 UR4, c[0x0][0x888] ;  /* 0x00011100ff0477ac */ /* 0x000ee20008000a00 */
[----:B------:R-:W-:Y:S02]  /*03f0*/  UISETP.EQ.U32.AND UP2, UPT, UR8, URZ, UPT ;  /* 0x000000ff0800728c */ /* 0x000fe4000bf42070 */
[----:B------:R-:W-:Y:S02]  /*0400*/  UPLOP3.LUT UP3, UPT, UPT, UPT, UPT, 0x80, 0x8 ;  /* 0x000000000008789c */ /* 0x000fe40003f6f070 */
[----:B---3--:R-:W-:-:S04]  /*0410*/  UISETP.NE.U32.AND UP0, UPT, UR4, URZ, UPT ;  /* 0x000000ff0400728c */ /* 0x008fc8000bf05070 */
[----:B------:R-:W-:-:S04]  /*0420*/  UISETP.NE.AND.EX UP1, UPT, UR5, URZ, UPT, UP0 ;  /* 0x000000ff0500728c */ /* 0x000fc8000bf25300 */
[----:B------:R-:W-:-:S04]  /*0430*/  UISETP.EQ.OR.EX UP4, UPT, UR9, URZ, !UP1, UP2 ;  /* 0x000000ff0900728c */ /* 0x000fc8000cf82720 */
[----:B------:R-:W-:-:S06]  /*0440*/  UP2UR UR4, UPR, URZ, 0x10 ;  /* 0x00000010ff047883 */ /* 0x000fcc0008000000 */
[----:B------:R-:W-:Y:S01]  /*0450*/  MOV R86, UR4 ;  /* 0x0000000400567c02 */ /* 0x000fe20008000f00 */
[----:B------:R-:W-:Y:S06]  /*0460*/  BRA.U !UP4, `(.L_x_8) ;  /* 0x000000010c207547 */ /* 0x000fec000b800000 */
[----:B------:R-:W-:Y:S01]  /*0470*/  UISETP.NE.U32.AND UP2, UPT, UR8, URZ, UPT ;  /* 0x000000ff0800728c */ /* 0x000fe2000bf45070 */
[----:B-----5:R-:W-:Y:S01]  /*0480*/  FSETP.NEU.AND P0, PT, R41, RZ, PT ;  /* 0x000000ff2900720b */ /* 0x020fe20003f0d000 */
[----:B------:R-:W-:Y:S02]  /*0490*/  USEL UR4, URZ, 0xffffffff, UP1 ;  /* 0xffffffffff047887 */ /* 0x000fe40008800000 */
[----:B------:R-:W-:-:S10]  /*04a0*/  UISETP.NE.AND.EX UP2, UPT, UR9, URZ, UPT, UP2 ;  /* 0x000000ff0900728c */ /* 0x000fd4000bf45320 */
[----:B------:R-:W-:Y:S01]  /*04b0*/  VOTEU.ANY UP0, P0 ;  /* 0x0000000000ff7886 */ /* 0x000fe20000000100 */
[----:B------:R-:W-:-:S04]  /*04c0*/  @!UP2 USEL UR4, URZ, 0xffffffff, UP0 ;  /* 0xffffffffff04a887 */ /* 0x000fc80008000000 */
[----:B------:R-:W-:-:S04]  /*04d0*/  ULOP3.LUT UR4, UR4, 0x1, URZ, 0xc0, !UPT ;  /* 0x0000000104047892 */ /* 0x000fc8000f8ec0ff */
[----:B------:R-:W-:-:S11]  /*04e0*/  UISETP.NE.U32.AND UP3, UPT, UR4, 0x1, UPT ;  /* 0x000000010400788c */ /* 0x000fd6000bf65070 */
.L_x_8:
[----:B-1----:R-:W1:Y:S02]  /*04f0*/  SHFL.IDX PT, R2, R85, RZ, 0x1f ;  /* 0x00001fff55027589 */ /* 0x002e6400000e0000 */
[----:B-1----:R-:W-:-:S13]  /*0500*/  ISETP.NE.AND P0, PT, R2, RZ, PT ;  /* 0x000000ff0200720c */ /* 0x002fda0003f05270 */
[----:B------:R-:W-:Y:S05]  /*0510*/  @P0 BRA `(.L_x_9) ;  /* 0x0000000400540947 */ /* 0x000fea0003800000 */
[----:B------:R-:W-:Y:S01]  /*0520*/  ELECT P0, URZ, PT ;  /* 0x0000000000ff782f */ /* 0x000fe20003800000 */
[----:B------:R-:W-:-:S12]  /*0530*/  BSSY.RECONVERGENT B0, `(.L_x_9) ;  /* 0x0000053000007945 */ /* 0x000fd80003800200 */
[----:B------:R-:W-:Y:S05]  /*0540*/  @!P0 BRA `(.L_x_10) ;  /* 0x0000000400448947 */ /* 0x000fea0003800000 */
[----:B------:R-:W1:Y:S01]  /*0550*/  S2UR UR4, SR_CgaCtaId ;  /* 0x00000000000479c3 */ /* 0x000e620000008800 */
[----:B------:R-:W-:Y:S01]  /*0560*/  UMOV UR5, 0x400 ;  /* 0x0000040000057882 */ /* 0x000fe20000000000 */
[----:B------:R-:W-:Y:S01]  /*0570*/  UMOV UR8, 0x1 ;  /* 0x0000000100087882 */ /* 0x000fe20000000000 */
[----:B------:R-:W-:Y:S01]  /*0580*/  UMOV UR6, 0x4 ;  /* 0x0000000400067882 */ /* 0x000fe20000000000 */
[----:B------:R-:W-:-:S04]  /*0590*/  UIADD3 UR8, UPT, UPT, -UR8, 0x100000, URZ ;  /* 0x0010000008087890 */ /* 0x000fc8000fffe1ff */
[----:B------:R-:W-:Y:S02]  /*05a0*/  USHF.L.U32 UR9, UR8, 0xb, URZ ;  /* 0x0000000b08097899 */ /* 0x000fe400080006ff */
[----:B------:R-:W-:Y:S02]  /*05b0*/  USHF.L.U32 UR8, UR8, 0x1, URZ ;  /* 0x0000000108087899 */ /* 0x000fe400080006ff */
[----:B------:R-:W-:-:S04]  /*05c0*/  UIADD3 UR6, UPT, UPT, -UR6, 0x100000, URZ ;  /* 0x0010000006067890 */ /* 0x000fc8000fffe1ff */
[----:B------:R-:W-:Y:S02]  /*05d0*/  USHF.L.U32 UR7, UR6, 0xb, URZ ;  /* 0x0000000b06077899 */ /* 0x000fe400080006ff */
[----:B------:R-:W-:Y:S02]  /*05e0*/  USHF.L.U32 UR6, UR6, 0x1, URZ ;  /* 0x0000000106067899 */ /* 0x000fe400080006ff */
[----:B-1----:R-:W-:Y:S01]  /*05f0*/  ULEA UR4, UR4, UR5, 0x18 ;  /* 0x0000000504047291 */ /* 0x002fe2000f8ec0ff */
[----:B------:R-:W1:Y:S11]  /*0600*/  FENCE.VIEW.ASYNC.S ;  /* 0x00000000000073c6 */ /* 0x000e760000000000 */
[----:B-1----:R1:W3:Y:S01]  /*0610*/  SYNCS.EXCH.64 URZ, [UR4], UR8 ;  /* 0x0000000804ff75b2 */ /* 0x0022e20008000100 */
[----:B------:R1:W4:Y:S01]  /*0620*/  SYNCS.EXCH.64 URZ, [UR4+0x110], UR6 ;  /* 0x0001100604ff75b2 */ /* 0x0003220008000100 */
[----:B------:R1:W1:Y:S01]  /*0630*/  SYNCS.EXCH.64 URZ, [UR4+0x8], UR8 ;  /* 0x0000080804ff75b2 */ /* 0x0002620008000100 */
        /* <DEDUP_REMOVED lines=65> */
[----:B---34-:R-:W-:Y:S01]  /*0a50*/  NOP ;  /* 0x0000000000007918 */ /* 0x018fe20000000000 */
.L_x_10:
[----:B-1----:R-:W-:Y:S05]  /*0a60*/  BSYNC.RECONVERGENT B0 ;  /* 0x0000000000007941 */ /* 0x002fea0003800200 */
.L_x_9:
[----:B------:R-:W1:Y:S01]  /*0a70*/  SHFL.IDX PT, R2, R85, RZ, 0x1f ;  /* 0x00001fff55027589 */ /* 0x000e6200000e0000 */
[----:B------:R-:W-:Y:S01]  /*0a80*/  NOP ;  /* 0x0000000000007918 */ /* 0x000fe20000000000 */
[----:B-1----:R-:W-:-:S13]  /*0a90*/  ISETP.NE.AND P0, PT, R2, 0x1, PT ;  /* 0x000000010200780c */ /* 0x002fda0003f05270 */
[----:B------:R-:W-:Y:S05]  /*0aa0*/  @P0 BRA `(.L_x_11) ;  /* 0x0000000000480947 */ /* 0x000fea0003800000 */
        /* <DEDUP_REMOVED lines=9> */
[----:B------:R-:W-:Y:S01]  /*0b40*/  USHF.L.U32 UR6, UR6, 0x1, URZ ;  /* 0x0000000106067899 */ /* 0x000fe200080006ff */
[----:B------:R-:W-:Y:S01]  /*0b50*/  ELECT P0, URZ, PT ;  /* 0x0000000000ff782f */ /* 0x000fe20003800000 */
[----:B-1----:R-:W-:Y:S01]  /*0b60*/  ULEA UR4, UR4, UR5, 0x18 ;  /* 0x0000000504047291 */ /* 0x002fe2000f8ec0ff */
[----:B------:R-:W1:Y:S11]  /*0b70*/  FENCE.VIEW.ASYNC.S ;  /* 0x00000000000073c6 */ /* 0x000e760000000000 */
[----:B-1----:R1:W3:Y:S01]  /*0b80*/  SYNCS.EXCH.64 URZ, [UR4+0x220], UR8 ;  /* 0x0002200804ff75b2 */ /* 0x0022e20008000100 */
[----:B------:R1:W4:Y:S01]  /*0b90*/  SYNCS.EXCH.64 URZ, [UR4+0x230], UR6 ;  /* 0x0002300604ff75b2 */ /* 0x0003220008000100 */
[----:B------:R1:W1:Y:S01]  /*0ba0*/  SYNCS.EXCH.64 URZ, [UR4+0x228], UR8 ;  /* 0x0002280804ff75b2 */ /* 0x0002620008000100 */
[----:B------:R1:W1:Y:S01]  /*0bb0*/  SYNCS.EXCH.64 URZ, [UR4+0x238], UR6 ;  /* 0x0002380604ff75b2 */ /* 0x0002620008000100 */
[----:B------:R-:W-:Y:S01]  /*0bc0*/  NOP ;  /* 0x0000000000007918 */ /* 0x000fe20000000000 */
.L_x_11:
[----:B------:R-:W2:Y:S01]  /*0bd0*/  SHFL.IDX PT, R2, R85, RZ, 0x1f ;  /* 0x00001fff55027589 */ /* 0x000ea200000e0000 */
[----:B------:R-:W-:Y:S01]  /*0be0*/  NOP ;  /* 0x0000000000007918 */ /* 0x000fe20000000000 */
[----:B--2---:R-:W-:-:S13]  /*0bf0*/  ISETP.NE.AND P0, PT, R2, 0x3, PT ;  /* 0x000000030200780c */ /* 0x004fda0003f05270 */
[----:B------:R-:W-:Y:S05]  /*0c00*/  @P0 BRA `(.L_x_12) ;  /* 0x0000000000300947 */ /* 0x000fea0003800000 */
[----:B-1----:R-:W1:Y:S01]  /*0c10*/  S2UR UR4, SR_CgaCtaId ;  /* 0x00000000000479c3 */ /* 0x002e620000008800 */
[----:B------:R-:W-:Y:S01]  /*0c20*/  UMOV UR6, 0x400 ;  /* 0x0000040000067882 */ /* 0x000fe20000000000 */
[----:B------:R-:W-:Y:S01]  /*0c30*/  UMOV UR5, 0x20 ;  /* 0x0000002000057882 */ /* 0x000fe20000000000 */
[----:B------:R-:W-:Y:S01]  /*0c40*/  ELECT P0, URZ, PT ;  /* 0x0000000000ff782f */ /* 0x000fe20003800000 */
[----:B-1----:R-:W-:Y:S02]  /*0c50*/  ULEA UR6, UR4, UR6, 0x18 ;  /* 0x0000000604067291 */ /* 0x002fe4000f8ec0ff */
[----:B------:R-:W-:-:S04]  /*0c60*/  UIADD3 UR4, UPT, UPT, -UR5, 0x100000, URZ ;  /* 0x0010000005047890 */ /* 0x000fc8000fffe1ff */
[----:B------:R-:W-:Y:S02]  /*0c70*/  USHF.L.U32 UR5, UR4, 0xb, URZ ;  /* 0x0000000b04057899 */ /* 0x000fe400080006ff */
[----:B------:R-:W-:Y:S01]  /*0c80*/  USHF.L.U32 UR4, UR4, 0x1, URZ ;  /* 0x0000000104047899 */ /* 0x000fe200080006ff */
[----:B------:R-:W1:Y:S11]  /*0c90*/  FENCE.VIEW.ASYNC.S ;  /* 0x00000000000073c6 */ /* 0x000e760000000000 */
[----:B-1----:R2:W1:Y:S01]  /*0ca0*/  SYNCS.EXCH.64 URZ, [UR6+0x240], UR4 ;  /* 0x0002400406ff75b2 */ /* 0x0024620008000100 */
[----:B------:R2:W1:Y:S02]  /*0cb0*/  SYNCS.EXCH.64 URZ, [UR6+0x248], UR4 ;  /* 0x0002480406ff75b2 */ /* 0x0004640008000100 */
[----:B--2---:R-:W-:Y:S01]  /*0cc0*/  NOP ;  /* 0x0000000000007918 */ /* 0x004fe20000000000 */
.L_x_12:
[----:B------:R-:W2:Y:S01]  /*0cd0*/  SHFL.IDX PT, R2, R85, RZ, 0x1f ;  /* 0x00001fff55027589 */ /* 0x000ea200000e0000 */
[----:B------:R-:W-:Y:S01]  /*0ce0*/  NOP ;  /* 0x0000000000007918 */ /* 0x000fe20000000000 */
[----:B--2---:R-:W-:-:S13]  /*0cf0*/  ISETP.NE.AND P0, PT, R2, 0x4, PT ;  /* 0x000000040200780c */ /* 0x004fda0003f05270 */
[----:B------:R-:W-:Y:S05]  /*0d00*/  @P0 BRA `(.L_x_13) ;  /* 0x00000000004c0947 */ /* 0x000fea0003800000 */
[----:B-1----:R-:W1:Y:S01]  /*0d10*/  S2UR UR6, SR_CgaCtaId ;  /* 0x00000000000679c3 */ /* 0x002e620000008800 */
[----:B------:R-:W-:Y:S01]  /*0d20*/  UMOV UR4, 0x3a0 ;  /* 0x000003a000047882 */ /* 0x000fe20000000000 */
[----:B------:R-:W-:Y:S01]  /*0d30*/  UMOV UR5, 0x400 ;  /* 0x0000040000057882 */ /* 0x000fe20000000000 */
[----:B------:R-:W-:Y:S01]  /*0d40*/  USEL UR4, UR4, 0x320, UP3 ;  /* 0x0000032004047887 */ /* 0x000fe20009800000 */
[----:B------:R-:W-:Y:S01]  /*0d50*/  UMOV UR8, 0x1 ;  /* 0x0000000100087882 */ /* 0x000fe20000000000 */
[----:B------:R-:W-:Y:S01]  /*0d60*/  ELECT P0, URZ, PT ;  /* 0x0000000000ff782f */ /* 0x000fe20003800000 */
[----:B------:R-:W-:-:S04]  /*0d70*/  UIADD3 UR8, UPT, UPT, -UR8, 0x100000, URZ ;  /* 0x0010000008087890 */ /* 0x000fc8000fffe1ff */
[----:B------:R-:W-:Y:S02]  /*0d80*/  USHF.L.U32 UR9, UR8, 0xb, URZ ;  /* 0x0000000b08097899 */ /* 0x000fe400080006ff */
[----:B------:R-:W-:Y:S02]  /*0d90*/  USHF.L.U32 UR8, UR8, 0x1, URZ ;  /* 0x0000000108087899 */ /* 0x000fe400080006ff */
[----:B-1----:R-:W-:Y:S02]  /*0da0*/  ULEA UR6, UR6, UR5, 0x18 ;  /* 0x0000000506067291 */ /* 0x002fe4000f8ec0ff */
[----:B------:R-:W-:-:S04]  /*0db0*/  UIADD3 UR4, UPT, UPT, -UR4, 0x100000, URZ ;  /* 0x0010000004047890 */ /* 0x000fc8000fffe1ff */
[----:B------:R-:W-:Y:S02]  /*0dc0*/  USHF.L.U32 UR5, UR4, 0xb, URZ ;  /* 0x0000000b04057899 */ /* 0x000fe400080006ff */
[----:B------:R-:W-:Y:S01]  /*0dd0*/  USHF.L.U32 UR4, UR4, 0x1, URZ ;  /* 0x0000000104047899 */ /* 0x000fe200080006ff */
[----:B------:R-:W1:Y:S03]  /*0de0*/  FENCE.VIEW.ASYNC.S ;  /* 0x00000000000073c6 */ /* 0x000e660000000000 */
[----:B-1----:R2:W1:Y:S08]  /*0df0*/  SYNCS.EXCH.64 URZ, [UR6+0x250], UR8 ;  /* 0x0002500806ff75b2 */ /* 0x0024700008000100 */
[----:B------:R2:W1:Y:S01]  /*0e00*/  SYNCS.EXCH.64 URZ, [UR6+0x260], UR4 ;  /* 0x0002600406ff75b2 */ /* 0x0004620008000100 */
[----:B------:R2:W1:Y:S01]  /*0e10*/  SYNCS.EXCH.64 URZ, [UR6+0x258], UR8 ;  /* 0x0002580806ff75b2 */ /* 0x0004620008000100 */
[----:B------:R2:W1:Y:S02]  /*0e20*/  SYNCS.EXCH.64 URZ, [UR6+0x268], UR4 ;  /* 0x0002680406ff75b2 */ /* 0x0004640008000100 */
[----:B--2---:R-:W-:Y:S01]  /*0e30*/  NOP ;  /* 0x0000000000007918 */ /* 0x004fe20000000000 */
.L_x_13:
[----:B------:R-:W2:Y:S01]  /*0e40*/  SHFL.IDX PT, R2, R85, RZ, 0x1f ;  /* 0x00001fff55027589 */ /* 0x000ea200000e0000 */
[----:B------:R-:W-:Y:S01]  /*0e50*/  NOP ;  /* 0x0000000000007918 */ /* 0x000fe20000000000 */
[----:B--2---:R-:W-:-:S13]  /*0e60*/  ISETP.NE.AND P0, PT, R2, 0x5, PT ;  /* 0x000000050200780c */ /* 0x004fda0003f05270 */
[----:B------:R-:W-:Y:S05]  /*0e70*/  @P0 BRA `(.L_x_14) ;  /* 0x0000000000580947 */ /* 0x000fea0003800000 */
[----:B-1----:R-:W1:Y:S01]  /*0e80*/  S2UR UR4, SR_CgaCtaId ;  /* 0x00000000000479c3 */ /* 0x002e620000008800 */
        /* <DEDUP_REMOVED lines=12> */
[----:B-1----:R2:W1:Y:S01]  /*0f50*/  SYNCS.EXCH.64 URZ, [UR4+0x270], UR8 ;  /* 0x0002700804ff75b2 */ /* 0x0024620008000100 */
[----:B------:R2:W1:Y:S01]  /*0f60*/  SYNCS.EXCH.64 URZ, [UR4+0x290], UR6 ;  /* 0x0002900604ff75b2 */ /* 0x0004620008000100 */
[----:B------:R2:W1:Y:S01]  /*0f70*/  SYNCS.EXCH.64 URZ, [UR4+0x278], UR8 ;  /* 0x0002780804ff75b2 */ /* 0x0004620008000100 */
[----:B------:R2:W1:Y:S01]  /*0f80*/  SYNCS.EXCH.64 URZ, [UR4+0x298], UR6 ;  /* 0x0002980604ff75b2 */ /* 0x0004620008000100 */
[----:B------:R2:W1:Y:S01]  /*0f90*/  SYNCS.EXCH.64 URZ, [UR4+0x280], UR8 ;  /* 0x0002800804ff75b2 */ /* 0x0004620008000100 */
[----:B------:R2:W1:Y:S01]  /*0fa0*/  SYNCS.EXCH.64 URZ, [UR4+0x2a0], UR6 ;  /* 0x0002a00604ff75b2 */ /* 0x0004620008000100 */
[----:B------:R2:W1:Y:S01]  /*0fb0*/  SYNCS.EXCH.64 URZ, [UR4+0x288], UR8 ;  /* 0x0002880804ff75b2 */ /* 0x0004620008000100 */
[----:B------:R2:W1:Y:S02]  /*0fc0*/  SYNCS.EXCH.64 URZ, [UR4+0x2a8], UR6 ;  /* 0x0002a80604ff75b2 */ /* 0x0004640008000100 */
[----:B--2---:R-:W-:Y:S01]  /*0fd0*/  NOP ;  /* 0x0000000000007918 */ /* 0x004fe20000000000 */
.L_x_14:
[----:B------:R-:W2:Y:S01]  /*0fe0*/  SHFL.IDX PT, R2, R85, RZ, 0x1f ;  /* 0x00001fff55027589 */ /* 0x000ea200000e0000 */
[----:B------:R-:W-:Y:S01]  /*0ff0*/  NOP ;  /* 0x0000000000007918 */ /* 0x000fe20000000000 */
[----:B--2---:R-:W-:-:S13]  /*1000*/  ISETP.NE.AND P0, PT, R2, 0x3, PT ;  /* 0x000000030200780c */ /* 0x004fda0003f05270 */
[----:B------:R-:W-:Y:S05]  /*1010*/  @P0 BRA `(.L_x_15) ;  /* 0x0000000000380947 */ /* 0x000fea0003800000 */
[----:B------:R-:W2:Y:S01]  /*1020*/  S2UR UR5, SR_CgaCtaId ;  /* 0x00000000000579c3 */ /* 0x000ea20000008800 */
[----:B-1----:R-:W-:Y:S01]  /*1030*/  UMOV UR4, 0x400 ;  /* 0x0000040000047882 */ /* 0x002fe20000000000 */
[----:B------:R-:W-:Y:S01]  /*1040*/  UMOV UR6, 0x20 ;  /* 0x0000002000067882 */ /* 0x000fe20000000000 */
[----:B------:R-:W-:Y:S01]  /*1050*/  ELECT P0, URZ, PT ;  /* 0x0000000000ff782f */ /* 0x000fe20003800000 */
[----:B------:R-:W-:-:S04]  /*1060*/  UIADD3 UR6, UPT, UPT, -UR6, 0x100000, URZ ;  /* 0x0010000006067890 */ /* 0x000fc8000fffe1ff */
[----:B------:R-:W-:Y:S02]  /*1070*/  USHF.L.U32 UR7, UR6, 0xb, URZ ;  /* 0x0000000b06077899 */ /* 0x000fe400080006ff */
[----:B------:R-:W-:Y:S02]  /*1080*/  USHF.L.U32 UR6, UR6, 0x1, URZ ;  /* 0x0000000106067899 */ /* 0x000fe400080006ff */
[----:B--2---:R-:W-:Y:S01]  /*1090*/  ULEA UR4, UR5, UR4, 0x18 ;  /* 0x0000000405047291 */ /* 0x004fe2000f8ec0ff */
[----:B------:R-:W1:Y:S11]  /*10a0*/  FENCE.VIEW.ASYNC.S ;  /* 0x00000000000073c6 */ /* 0x000e760000000000 */
[----:B-1----:R2:W1:Y:S01]  /*10b0*/  SYNCS.EXCH.64 URZ, [UR4+0x2b0], UR6 ;  /* 0x0002b00604ff75b2 */ /* 0x0024620008000100 */
[----:B------:R2:W1:Y:S01]  /*10c0*/  SYNCS.EXCH.64 URZ, [UR4+0x2c0], UR6 ;  /* 0x0002c00604ff75b2 */ /* 0x0004620008000100 */
[----:B------:R2:W1:Y:S01]  /*10d0*/  SYNCS.EXCH.64 URZ, [UR4+0x2b8], UR6 ;  /* 0x0002b80604ff75b2 */ /* 0x0004620008000100 */
[----:B------:R2:W1:Y:S02]  /*10e0*/  SYNCS.EXCH.64 URZ, [UR4+0x2c8], UR6 ;  /* 0x0002c80604ff75b2 */ /* 0x0004640008000100 */
[----:B--2---:R-:W-:Y:S01]  /*10f0*/  NOP ;  /* 0x0000000000007918 */ /* 0x004fe20000000000 */
.L_x_15:
[----:B-1----:R-:W1:Y:S01]  /*1100*/  LDCU UR4, c[0x0][0x36c] ;  /* 0x00006d80ff0477ac */ /* 0x002e620008000800 */
[----:B------:R-:W-:Y:S01]  /*1110*/  ISETP.NE.OR P3, PT, R0, 0x2, !P3 ;  /* 0x000000020000780c */ /* 0x000fe20005f65670 */
[----:B------:R-:W-:Y:S01]  /*1120*/  NOP ;  /* 0x0000000000007918 */ /* 0x000fe20000000000 */
[----:B------:R-:W-:Y:S01]  /*1130*/  LOP3.LUT R0, R93, 0x1f, RZ, 0xc0, !PT ;  /* 0x0000001f5d007812 */ /* 0x000fe200078ec0ff */
[----:B------:R-:W-:Y:S02]  /*1140*/  UISETP.NE.AND UP4, UPT, UR18, 0x2, UPT ;  /* 0x000000021200788c */ /* 0x000fe4000bf85270 */
[----:B------:R-:W-:Y:S02]  /*1150*/  UISETP.NE.AND UP5, UPT, UR18, URZ, UPT ;  /* 0x000000ff1200728c */ /* 0x000fe4000bfa5270 */
[----:B-1----:R-:W-:-:S09]  /*1160*/  UISETP.EQ.U32.AND UP6, UPT, UR4, 0x1, UPT ;  /* 0x000000010400788c */ /* 0x002fd2000bfc2070 */
[----:B------:R-:W-:Y:S05]  /*1170*/  BRA.U !UP6, `(.L_x_16) ;  /* 0x000000010e087547 */ /* 0x000fea000b800000 */
[----:B---34-:R-:W-:Y:S01]  /*1180*/  UCGABAR_ARV ;  /* 0x00000000000079c7 */ /* 0x018fe20008000000 */
[----:B------:R-:W-:Y:S05]  /*1190*/  BRA `(.L_x_17) ;  /* 0x0000000000047947 */ /* 0x000fea0003800000 */
.L_x_16:
[----:B---34-:R-:W-:Y:S01]  /*11a0*/  NOP ;  /* 0x0000000000007918 */ /* 0x018fe20000000000 */
.L_x_17:
[----:B------:R-:W1:Y:S01]  /*11b0*/  S2UR UR20, SR_CTAID.X ;  /* 0x00000000001479c3 */ /* 0x000e620000002500 */
[----:B------:R-:W-:-:S05]  /*11c0*/  CS2R.32 R3, SR_CgaSize ;  /* 0x0000000000037805 */ /* 0x000fca0000008a00 */
[----:B------:R-:W-:-:S05]  /*11d0*/  IMAD R3, R3, -0xa0, RZ ;  /* 0xffffff6003037824 */ /* 0x000fca00078e02ff */
[----:B------:R-:W-:-:S14]  /*11e0*/  R2UR UR5, R3 ;  /* 0x00000000030572ca */ /* 0x000fdc00000e0000 */
[----:B------:R-:W2:Y:S01]  /*11f0*/  LDCU UR5, c[0x0][UR5+0x2b0] ;  /* 0x00005600050577ac */ /* 0x000ea20008000800 */
[----:B------:R-:W-:-:S05]  /*1200*/  CS2R.32 R3, SR_CgaSize ;  /* 0x0000000000037805 */ /* 0x000fca0000008a00 */
[----:B------:R-:W-:-:S05]  /*1210*/  IMAD R3, R3, -0xa0, RZ ;  /* 0xffffff6003037824 */ /* 0x000fca00078e02ff */
[----:B------:R-:W-:-:S14]  /*1220*/  R2UR UR4, R3 ;  /* 0x00000000030472ca */ /* 0x000fdc00000e0000 */
[----:B------:R-:W3:Y:S01]  /*1230*/  LDCU UR4, c[0x0][UR4+0x2b4] ;  /* 0x00005680040477ac */ /* 0x000ee20008000800 */
[----:B------:R-:W4:Y:S01]  /*1240*/  S2UR UR30, SR_CTAID.Y ;  /* 0x00000000001e79c3 */ /* 0x000f220000002600 */
[----:B------:R-:W-:-:S05]  /*1250*/  CS2R.32 R3, SR_CgaSize ;  /* 0x0000000000037805 */ /* 0x000fca0000008a00 */
[----:B------:R-:W-:-:S05]  /*1260*/  IMAD R3, R3, -0xa0, RZ ;  /* 0xffffff6003037824 */ /* 0x000fca00078e02ff */
[----:B------:R-:W-:-:S14]  /*1270*/  R2UR UR59, R3 ;  /* 0x00000000033b72ca */ /* 0x000fdc00000e0000 */
[----:B------:R-:W3:Y:S01]  /*1280*/  LDCU UR59, c[0x0][UR59+0x2a0] ;  /* 0x000054003b3b77ac */ /* 0x000ee20008000800 */
[----:B------:R-:W-:-:S05]  /*1290*/  CS2R.32 R3, SR_CgaSize ;  /* 0x0000000000037805 */ /* 0x000fca0000008a00 */
[----:B------:R-:W-:-:S05]  /*12a0*/  IMAD R3, R3, -0xa0, RZ ;  /* 0xffffff6003037824 */ /* 0x000fca00078e02ff */
[----:B------:R-:W-:-:S14]  /*12b0*/  R2UR UR62, R3 ;  /* 0x00000000033e72ca */ /* 0x000fdc00000e0000 */
[----:B------:R-:W3:Y:S01]  /*12c0*/  LDCU UR62, c[0x0][UR62+0x2a4] ;  /* 0x000054803e3e77ac */ /* 0x000ee20008000800 */
[----:B------:R-:W3:Y:S01]  /*12d0*/  S2UR UR7, SR_CgaCtaId ;  /* 0x00000000000779c3 */ /* 0x000ee20000008800 */
[----:B------:R-:W3:Y:S01]  /*12e0*/  LDCU UR19, c[0x0][0xb24] ;  /* 0x00016480ff1377ac */ /* 0x000ee20008000800 */
[----:B------:R-:W3:Y:S01]  /*12f0*/  LDCU UR42, c[0x0][0xb24] ;  /* 0x00016480ff2a77ac */ /* 0x000ee20008000800 */
[----:B-1----:R-:W-:Y:S01]  /*1300*/  I2FP.F32.U32 R3, UR20 ;  /* 0x0000001400037c45 */ /* 0x002fe20008201000 */
[----:B------:R-:W1:Y:S04]  /*1310*/  LDCU UR23, c[0x0][0xb30] ;  /* 0x00016600ff1777ac */ /* 0x000e680008000800 */
[----:B--2---:R-:W-:Y:S01]  /*1320*/  FMUL R3, R3, UR5 ;  /* 0x0000000503037c20 */ /* 0x004fe20008400000 */
[----:B----4-:R-:W-:-:S05]  /*1330*/  I2FP.F32.U32 R2, UR30 ;  /* 0x0000001e00027c45 */ /* 0x010fca0008201000 */
[----:B------:R-:W2:Y:S01]  /*1340*/  F2I.U32.TRUNC.NTZ R3, R3 ;  /* 0x0000000300037305 */ /* 0x000ea2000020f000 */
[----:B---3--:R-:W-:Y:S01]  /*1350*/  FMUL R2, R2, UR4 ;  /* 0x0000000402027c20 */ /* 0x008fe20008400000 */
[----:B------:R-:W-:-:S06]  /*1360*/  USHF.L.U32 UR28, UR7, 0xa, URZ ;  /* 0x0000000a071c7899 */ /* 0x000fcc00080006ff */
[----:B------:R-:W3:Y:S01]  /*1370*/  F2I.U32.TRUNC.NTZ R2, R2 ;  /* 0x0000000200027305 */ /* 0x000ee2000020f000 */
[----:B------:R-:W-:Y:S01]  /*1380*/  ULOP3.LUT UR28, UR28, 0xc00, URZ, 0xc0, !UPT ;  /* 0x00000c001c1c7892 */ /* 0x000fe2000f8ec0ff */
[----:B--2---:R-:W-:Y:S02]  /*1390*/  R2UR UR4, R3 ;  /* 0x00000000030472ca */ /* 0x004fe400000e0000 */
[----:B---3--:R-:W-:Y:S02]  /*13a0*/  R2UR UR6, R2 ;  /* 0x00000000020672ca */ /* 0x008fe400000e0000 */
[----:B------:R-:W-:-:S09]  /*13b0*/  PRMT R2, RZ, 0x7610, R2 ;  /* 0x00007610ff027816 */ /* 0x000fd20000000002 */
[----:B------:R-:W-:-:S04]  /*13c0*/  UIADD3 UR5, UPT, UPT, -UR4, URZ, URZ ;  /* 0x000000ff04057290 */ /* 0x000fc8000fffe1ff */
[----:B------:R-:W-:Y:S02]  /*13d0*/  UIMAD UR59, UR59, UR5, UR20 ;  /* 0x000000053b3b72a4 */ /* 0x000fe4000f8e0214 */
[----:B------:R-:W-:-:S04]  /*13e0*/  UIADD3 UR4, UPT, UPT, -UR6, URZ, URZ ;  /* 0x000000ff06047290 */ /* 0x000fc8000fffe1ff */
[----:B------:R-:W-:Y:S01]  /*13f0*/  UIMAD UR62, UR62, UR4, UR30 ;  /* 0x000000043e3e72a4 */ /* 0x000fe2000f8e021e */
[----:B-1----:R-:W-:Y:S11]  /*1400*/  BRA.U UP5, `(.L_x_18) ;  /* 0x0000000105407547 */ /* 0x002ff6000b800000 */
[----:B------:R-:W-:Y:S02]  /*1410*/  UISETP.NE.AND UP0, UPT, UR62, URZ, UPT ;  /* 0x000000ff3e00728c */ /* 0x000fe4000bf05270 */
[----:B------:R-:W-:Y:S02]  /*1420*/  UISETP.NE.AND UP2, UPT, UR59, 0x1, UPT ;  /* 0x000000013b00788c */ /* 0x000fe4000bf45270 */
[----:B------:R-:W-:-:S04]  /*1430*/  UISETP.EQ.OR UP0, UPT, UR59, URZ, !UP0 ;  /* 0x000000ff3b00728c */ /* 0x000fc8000c702670 */
[----:B------:R-:W-:Y:S02]  /*1440*/  USEL UR7, URZ, 0x1, !UP0 ;  /* 0x00000001ff077887 */ /* 0x000fe4000c000000 */
[----:B------:R-:W-:-:S04]  /*1450*/  UISETP.NE.AND UP0, UPT, UR62, URZ, UPT ;  /* 0x000000ff3e00728c */ /* 0x000fc8000bf05270 */
[----:B------:R-:W-:-:S04]  /*1460*/  USEL UR4, URZ, 0x2, UP0 ;  /* 0x00000002ff047887 */ /* 0x000fc80008000000 */
[----:B------:R-:W-:Y:S02]  /*1470*/  USEL UR6, UR4, 0x2, UP2 ;  /* 0x0000000204067887 */ /* 0x000fe40009000000 */
[----:B------:R-:W-:Y:S02]  /*1480*/  USEL UR4, URZ, 0x4, UP0 ;  /* 0x00000004ff047887 */ /* 0x000fe40008000000 */
[----:B------:R-:W-:-:S04]  /*1490*/  UISETP.NE.AND UP2, UPT, UR59, 0x2, UPT ;  /* 0x000000023b00788c */ /* 0x000fc8000bf45270 */
[----:B------:R-:W-:Y:S02]  /*14a0*/  USEL UR5, UR4, 0x4, UP2 ;  /* 0x0000000404057887 */ /* 0x000fe40009000000 */
[----:B------:R-:W-:Y:S02]  /*14b0*/  USEL UR4, URZ, 0x8, UP0 ;  /* 0x00000008ff047887 */ /* 0x000fe40008000000 */
[----:B------:R-:W-:Y:S02]  /*14c0*/  UISETP.NE.AND UP0, UPT, UR59, 0x3, UPT ;  /* 0x000000033b00788c */ /* 0x000fe4000bf05270 */
[----:B------:R-:W-:Y:S02]  /*14d0*/  UIADD3 UR5, UPT, UPT, UR5, UR6, UR7 ;  /* 0x0000000605057290 */ /* 0x000fe4000fffe007 */
[----:B------:R-:W-:-:S04]  /*14e0*/  USEL UR4, UR4, 0x8, UP0 ;  /* 0x0000000804047887 */ /* 0x000fc80008000000 */
[----:B------:R-:W-:-:S06]  /*14f0*/  UIADD3 UR4, UPT, UPT, UR5, UR4, URZ ;  /* 0x0000000405047290 */ /* 0x000fcc000fffe0ff */
[----:B------:R-:W-:-:S07]  /*1500*/  MOV R2, UR4 ;  /* 0x0000000400027c02 */ /* 0x000fce0008000f00 */
.L_x_18:
[----:B------:R-:W1:Y:S01]  /*1510*/  S2UR UR36, SR_CTAID.Z ;  /* 0x00000000002479c3 */ /* 0x000e620000002700 */
[----:B------:R-:W-:-:S09]  /*1520*/  UISETP.GE.AND UP0, UPT, UR19, 0x1, UPT ;  /* 0x000000011300788c */ /* 0x000fd2000bf06270 */
[----:B------:R-:W-:Y:S05]  /*1530*/  BRA.U !UP0, `(.L_x_19) ;  /* 0x0000000108d47547 */ /* 0x000fea000b800000 */
[----:B------:R-:W2:Y:S01]  /*1540*/  LDCU.128 UR12, c[0x0][0xb10] ;  /* 0x00016200ff0c77ac */ /* 0x000ea20008000c00 */
[----:B------:R-:W3:Y:S01]  /*1550*/  LDCU UR21, c[0x0][0xb0c] ;  /* 0x00016180ff1577ac */ /* 0x000ee20008000800 */
[----:B------:R-:W4:Y:S01]  /*1560*/  LDCU UR6, c[0x0][0x370] ;  /* 0x00006e00ff0677ac */ /* 0x000f220008000800 */
[----:B------:R-:W1:Y:S01]  /*1570*/  LDCU UR7, c[0x0][0x374] ;  /* 0x00006e80ff0777ac */ /* 0x000e620008000800 */
[----:B------:R-:W1:Y:S01]  /*1580*/  LDCU UR22, c[0x0][0xb20] ;  /* 0x00016400ff1677ac */ /* 0x000e620008000800 */
[----:B--2---:R-:W-:Y:S02]  /*1590*/  UIMAD.WIDE.U32 UR4, UR20, UR12, URZ ;  /* 0x0000000c140472a5 */ /* 0x004fe4000f8e00ff */
[----:B---3--:R-:W-:Y:S01]  /*15a0*/  UISETP.NE.AND UP0, UPT, UR21, 0x1, UPT ;  /* 0x000000011500788c */ /* 0x008fe2000bf05270 */
[----:B------:R-:W2:Y:S01]  /*15b0*/  LDCU.64 UR8, c[0x0][0xb28] ;  /* 0x00016500ff0877ac */ /* 0x000ea20008000a00 */
[----:B----4-:R-:W-:-:S03]  /*15c0*/  UIMAD.WIDE.U32 UR10, UR6, UR12, URZ ;  /* 0x0000000c060a72a5 */ /* 0x010fc6000f8e00ff */
[----:B------:R-:W-:Y:S01]  /*15d0*/  UMOV UR4, UR5 ;  /* 0x0000000500047c82 */ /* 0x000fe20008000000 */
[----:B------:R-:W-:Y:S02]  /*15e0*/  UISETP.NE.AND UP2, UPT, UR19, 0x1, UPT ;  /* 0x000000011300788c */ /* 0x000fe4000bf45270 */
[----:B------:R-:W-:Y:S01]  /*15f0*/  USHF.R.U32.HI UR4, URZ, UR13, UR4 ;  /* 0x0000000dff047299 */ /* 0x000fe20008011604 */
[----:B------:R-:W-:Y:S01]  /*1600*/  UMOV UR10, UR11 ;  /* 0x0000000b000a7c82 */ /* 0x000fe20008000000 */
[----:B------:R-:W-:Y:S02]  /*1610*/  UIMAD.WIDE.U32 UR16, UR30, UR15, URZ ;  /* 0x0000000f1e1072a5 */ /* 0x000fe4000f8e00ff */
[----:B------:R-:W-:Y:S02]  /*1620*/  USEL UR5, UR20, UR4, !UP0 ;  /* 0x0000000414057287 */ /* 0x000fe4000c000000 */
[----:B------:R-:W-:Y:S02]  /*1630*/  @UP0 USHF.R.U32.HI UR6, URZ, UR13, UR10 ;  /* 0x0000000dff060299 */ /* 0x000fe4000801160a */
[----:B------:R-:W-:-:S02]  /*1640*/  UISETP.NE.AND UP0, UPT, UR14, 0x1, UPT ;  /* 0x000000010e00788c */ /* 0x000fc4000bf05270 */
[----:B-1----:R-:W-:Y:S02]  /*1650*/  UIMAD.WIDE.U32 UR10, UR7, UR15, URZ ;  /* 0x0000000f070a72a5 */ /* 0x002fe4000f8e00ff */
[----:B--2---:R-:W-:Y:S01]  /*1660*/  UIMAD.WIDE.U32 UR12, UR6, UR8, URZ ;  /* 0x00000008060c72a5 */ /* 0x004fe2000f8e00ff */
[----:B------:R-:W-:Y:S02]  /*1670*/  UMOV UR4, UR17 ;  /* 0x0000001100047c82 */ /* 0x000fe40008000000 */
[----:B------:R-:W-:Y:S02]  /*1680*/  USHF.R.U32.HI UR4, URZ, UR22, UR4 ;  /* 0x00000016ff047299 */ /* 0x000fe40008011604 */
[----:B------:R-:W-:Y:S02]  /*1690*/  UMOV UR10, UR11 ;  /* 0x0000000b000a7c82 */ /* 0x000fe40008000000 */
[----:B------:R-:W-:Y:S01]  /*16a0*/  UMOV UR12, UR13 ;  /* 0x0000000d000c7c82 */ /* 0x000fe20008000000 */
[----:B------:R-:W-:-:S02]  /*16b0*/  @UP0 USHF.R.U32.HI UR7, URZ, UR22, UR10 ;  /* 0x00000016ff070299 */ /* 0x000fc4000801160a */
[----:B------:R-:W-:Y:S02]  /*16c0*/  USEL UR4, UR30, UR4, !UP0 ;  /* 0x000000041e047287 */ /* 0x000fe4000c000000 */
[----:B------:R-:W-:Y:S02]  /*16d0*/  UIMAD.WIDE.U32 UR10, UR7, UR8, URZ ;  /* 0x00000008070a72a5 */ /* 0x000fe4000f8e00ff */
[----:B------:R-:W-:Y:S02]  /*16e0*/  @UP2 USHF.R.U32.HI UR6, URZ, UR9, UR12 ;  /* 0x00000009ff062299 */ /* 0x000fe4000801160c */
[----:B------:R-:W-:-:S03]  /*16f0*/  UIMAD.WIDE.U32 UR12, UR4, UR8, URZ ;  /* 0x00000008040c72a5 */ /* 0x000fc6000f8e00ff */
[----:B------:R-:W-:Y:S02]  /*1700*/  UMOV UR10, UR11 ;  /* 0x0000000b000a7c82 */ /* 0x000fe40008000000 */
[----:B------:R-:W-:Y:S02]  /*1710*/  @UP2 USHF.R.U32.HI UR7, URZ, UR9, UR10 ;  /* 0x00000009ff072299 */ /* 0x000fe4000801160a */
[----:B------:R-:W-:Y:S02]  /*1720*/  UIMAD UR10, UR6, UR19, URZ ;  /* 0x00000013060a72a4 */ /* 0x000fe4000f8e02ff */
[----:B------:R-:W-:-:S04]  /*1730*/  UIMAD UR7, UR7, UR19, URZ ;  /* 0x00000013070772a4 */ /* 0x000fc8000f8e02ff */
[----:B------:R-:W-:-:S03]  /*1740*/  UISETP.GE.AND UP0, UPT, UR4, UR7, UPT ;  /* 0x000000070400728c */ /* 0x000fc6000bf06270 */
[----:B------:R-:W-:Y:S01]  /*1750*/  UMOV UR7, UR13 ;  /* 0x0000000d00077c82 */ /* 0x000fe20008000000 */
[----:B------:R-:W-:Y:S02]  /*1760*/  UISETP.GE.OR UP0, UPT, UR5, UR10, UP0 ;  /* 0x0000000a0500728c */ /* 0x000fe40008706670 */
[----:B------:R-:W-:Y:S02]  /*1770*/  UIMAD.WIDE.U32 UR10, UR5, UR8, URZ ;  /* 0x00000008050a72a5 */ /* 0x000fe4000f8e00ff */
[----:B------:R-:W-:Y:S02]  /*1780*/  USHF.R.U32.HI UR7, URZ, UR9, UR7 ;  /* 0x00000009ff077299 */ /* 0x000fe40008011607 */
[----:B------:R-:W-:Y:S02]  /*1790*/  UIADD3 UR10, UPT, UPT, -UR4, URZ, URZ ;  /* 0x000000ff040a7290 */ /* 0x000fe4000fffe1ff */
[----:B------:R-:W-:Y:S02]  /*17a0*/  USEL UR7, UR4, UR7, !UP2 ;  /* 0x0000000704077287 */ /* 0x000fe4000d000000 */
[----:B------:R-:W-:Y:S01]  /*17b0*/  UIMAD UR10, UR14, UR10, UR30 ;  /* 0x0000000a0e0a72a4 */ /* 0x000fe2000f8e021e */
[----:B------:R-:W-:Y:S01]  /*17c0*/  @!UP0 UMOV UR8, UR11 ;  /* 0x0000000b00088c82 */ /* 0x000fe20008000000 */
[----:B------:R-:W-:-:S02]  /*17d0*/  UIADD3 UR11, UPT, UPT, -UR5, URZ, URZ ;  /* 0x000000ff050b7290 */ /* 0x000fc4000fffe1ff */
[----:B------:R-:W-:Y:S02]  /*17e0*/  @!UP0 USHF.R.U32.HI UR8, URZ, UR9, UR8 ;  /* 0x00000009ff088299 */ /* 0x000fe40008011608 */
[----:B------:R-:W-:Y:S02]  /*17f0*/  UIADD3 UR9, UPT, UPT, -UR7, URZ, URZ ;  /* 0x000000ff07097290 */ /* 0x000fe4000fffe1ff */
[----:B------:R-:W-:Y:S02]  /*1800*/  @!UP0 USEL UR8, UR5, UR8, !UP2 ;  /* 0x0000000805088287 */ /* 0x000fe4000d000000 */
[----:B------:R-:W-:Y:S02]  /*1810*/  UIMAD UR9, UR19, UR9, UR4 ;  /* 0x00000009130972a4 */ /* 0x000fe4000f8e0204 */
[----:B------:R-:W-:Y:S02]  /*1820*/  @!UP0 UIADD3 UR7, UPT, UPT, UR7, -UR8, URZ ;  /* 0x8000000807078290 */ /* 0x000fe4000fffe0ff */
[----:B------:R-:W-:-:S02]  /*1830*/  @!UP0 UIMAD UR6, UR9, UR6, UR8 ;  /* 0x00000006090682a4 */ /* 0x000fc4000f8e0208 */
[----:B------:R-:W-:Y:S02]  /*1840*/  @!UP0 UIMAD UR4, UR7, UR19, UR5 ;  /* 0x00000013070482a4 */ /* 0x000fe4000f8e0205 */
[----:B------:R-:W-:Y:S02]  /*1850*/  UIMAD UR20, UR21, UR11, UR20 ;  /* 0x0000000b151472a4 */ /* 0x000fe4000f8e0214 */
[----:B------:R-:W-:Y:S01]  /*1860*/  UIMAD UR30, UR4, UR14, UR10 ;  /* 0x0000000e041e72a4 */ /* 0x000fe2000f8e020a */
[----:B------:R-:W-:Y:S02]  /*1870*/  @!UP0 UMOV UR5, UR6 ;  /* 0x0000000600058c82 */ /* 0x000fe40008000000 */
[----:B------:R-:W-:-:S12]  /*1880*/  UIMAD UR20, UR5, UR21, UR20 ;  /* 0x00000015051472a4 */ /* 0x000fd8000f8e0214 */
.L_x_19:
[----:B------:R-:W-:-:S09]  /*1890*/  UISETP.NE.AND UP0, UPT, UR23, 0x1, UPT ;  /* 0x000000011700788c */ /* 0x000fd2000bf05270 */
[----:B------:R-:W-:Y:S05]  /*18a0*/  BRA.U UP0, `(.L_x_20) ;  /* 0x0000000100407547 */ /* 0x000fea000b800000 */
[----:B------:R-:W2:Y:S01]  /*18b0*/  LDCU.128 UR8, c[0x0][0xb10] ;  /* 0x00016200ff0877ac */ /* 0x000ea20008000c00 */
[----:B------:R-:W3:Y:S01]  /*18c0*/  LDCU UR12, c[0x0][0xb0c] ;  /* 0x00016180ff0c77ac */ /* 0x000ee20008000800 */
[----:B------:R-:W4:Y:S01]  /*18d0*/  LDCU UR13, c[0x0][0xb20] ;  /* 0x00016400ff0d77ac */ /* 0x000f220008000800 */
[----:B--2---:R-:W-:Y:S02]  /*18e0*/  UIMAD.WIDE.U32 UR4, UR20, UR8, URZ ;  /* 0x00000008140472a5 */ /* 0x004fe4000f8e00ff */
[----:B------:R-:W-:Y:S02]  /*18f0*/  UIMAD.WIDE.U32 UR6, UR30, UR11, URZ ;  /* 0x0000000b1e0672a5 */ /* 0x000fe4000f8e00ff */
[----:B---3--:R-:W-:Y:S02]  /*1900*/  UISETP.NE.AND UP0, UPT, UR12, 0x1, UPT ;  /* 0x000000010c00788c */ /* 0x008fe4000bf05270 */
[----:B------:R-:W-:-:S03]  /*1910*/  USHF.R.U32.HI UR5, URZ, UR9, UR5 ;  /* 0x00000009ff057299 */ /* 0x000fc60008011605 */
[----:B------:R-:W-:Y:S01]  /*1920*/  UMOV UR4, UR7 ;  /* 0x0000000700047c82 */ /* 0x000fe20008000000 */
[----:B------:R-:W-:Y:S02]  /*1930*/  USEL UR5, UR20, UR5, !UP0 ;  /* 0x0000000514057287 */ /* 0x000fe4000c000000 */
[----:B------:R-:W-:Y:S02]  /*1940*/  UISETP.NE.AND UP0, UPT, UR10, 0x1, UPT ;  /* 0x000000010a00788c */ /* 0x000fe4000bf05270 */
[----:B----4-:R-:W-:-:S04]  /*1950*/  USHF.R.U32.HI UR4, URZ, UR13, UR4 ;  /* 0x0000000dff047299 */ /* 0x010fc80008011604 */
[----:B------:R-:W-:-:S04]  /*1960*/  USEL UR4, UR30, UR4, !UP0 ;  /* 0x000000041e047287 */ /* 0x000fc8000c000000 */
[----:B------:R-:W-:Y:S02]  /*1970*/  UIADD3 UR6, UPT, UPT, UR5, -UR4, URZ ;  /* 0x8000000405067290 */ /* 0x000fe4000fffe0ff */
[----:B------:R-:W-:Y:S02]  /*1980*/  UIADD3 UR4, UPT, UPT, -UR5, UR4, URZ ;  /* 0x0000000405047290 */ /* 0x000fe4000fffe1ff */
[----:B------:R-:W-:Y:S02]  /*1990*/  UIMAD UR30, UR6, UR10, UR30 ;  /* 0x0000000a061e72a4 */ /* 0x000fe4000f8e021e */
[----:B------:R-:W-:-:S12]  /*19a0*/  UIMAD UR20, UR4, UR12, UR20 ;  /* 0x0000000c041472a4 */ /* 0x000fd8000f8e0214 */
.L_x_20:
[----:B------:R-:W-:Y:S01]  /*19b0*/  UISETP.NE.AND UP0, UPT, UR18, 0x2, UPT ;  /* 0x000000021200788c */ /* 0x000fe2000bf05270 */
[----:B------:R-:W-:Y:S09]  /*19c0*/  BRA.U !UP6, `(.L_x_21) ;  /* 0x000000010e0c7547 */ /* 0x000ff2000b800000 */
[----:B------:R-:W-:Y:S01]  /*19d0*/  UCGABAR_WAIT ;  /* 0x0000000000007dc7 */ /* 0x000fe20008000000 */
[----:B------:R-:W-:Y:S01]  /*19e0*/  CCTL.IVALL ;  /* 0x00000000ff00798f */ /* 0x000fe20002000000 */
[----:B------:R-:W-:Y:S05]  /*19f0*/  BRA `(.L_x_22) ;  /* 0x0000000000047947 */ /* 0x000fea0003800000 */
.L_x_21:
[----:B------:R-:W-:Y:S06]  /*1a00*/  BAR.SYNC.DEFER_BLOCKING 0x0 ;  /* 0x0000000000007b1d */ /* 0x000fec0000010000 */
.L_x_22:
[----:B------:R-:W-:Y:S05]  /*1a10*/  BRA.U UP0, `(.L_x_23) ;  /* 0x0000002100f07547 */ /* 0x000fea000b800000 */
[----:B------:R-:W2:Y:S01]  /*1a20*/  LDCU UR6, c[0x0][0x38c] ;  /* 0x00007180ff0677ac */ /* 0x000ea20008000800 */
[----:B------:R-:W3:Y:S01]  /*1a30*/  S2UR UR8, SR_CgaCtaId ;  /* 0x00000000000879c3 */ /* 0x000ee20000008800 */
[----:B------:R-:W-:Y:S01]  /*1a40*/  PLOP3.LUT P1, PT, PT, PT, UP3, 0x80, 0x8 ;  /* 0x000000000008781c */ /* 0x000fe20003f2f038 */
[----:B------:R-:W-:Y:S01]  /*1a50*/  IMAD.MOV.U32 R12, RZ, RZ, 0x1 ;  /* 0x00000001ff0c7424 */ /* 0x000fe200078e00ff */
[----:B------:R-:W-:Y:S01]  /*1a60*/  UMOV UR7, 0x400 ;  /* 0x0000040000077882 */ /* 0x000fe20000000000 */
[----:B------:R-:W-:Y:S01]  /*1a70*/  UISETP.NE.AND UP1, UPT, UR18, URZ, UPT ;  /* 0x000000ff1200728c */ /* 0x000fe2000bf25270 */
[----:B------:R-:W-:Y:S01]  /*1a80*/  ISETP.EQ.OR P2, PT, R0, RZ, P3 ;  /* 0x000000ff0000720c */ /* 0x000fe20001f42670 */
[----:B------:R-:W-:Y:S01]  /*1a90*/  USEL UR24, URZ, 0x1, UP4 ;  /* 0x00000001ff187887 */ /* 0x000fe2000a000000 */
[----:B------:R-:W-:Y:S02]  /*1aa0*/  PLOP3.LUT P1, PT, P1, PT, PT, 0x8, 0x80 ;  /* 0x000000000080781c */ /* 0x000fe40000f2e170 */
[----:B------:R-:W-:Y:S01]  /*1ab0*/  CS2R R10, SRZ ;  /* 0x00000000000a7805 */ /* 0x000fe2000001ff00 */
[----:B------:R-:W-:Y:S01]  /*1ac0*/  IMAD.MOV.U32 R9, RZ, RZ, RZ ;  /* 0x000000ffff097224 */ /* 0x000fe200078e00ff */
[----:B------:R-:W4:Y:S01]  /*1ad0*/  LDCU UR40, c[0x0][0x370] ;  /* 0x00006e00ff2877ac */ /* 0x000f220008000800 */
[----:B------:R-:W-:Y:S01]  /*1ae0*/  IMAD.MOV.U32 R8, RZ, RZ, 0x1 ;  /* 0x00000001ff087424 */ /* 0x000fe200078e00ff */
[----:B------:R-:W1:Y:S01]  /*1af0*/  LDCU.64 UR26, c[0x0][0x348] ;  /* 0x00006900ff1a77ac */ /* 0x000e620008000a00 */
[----:B--2---:R-:W-:-:S02]  /*1b00*/  UIADD3 UR5, UPT, UPT, UR6, 0x1f, URZ ;  /* 0x0000001f06057890 */ /* 0x004fc4000fffe0ff */
[----:B------:R-:W-:Y:S02]  /*1b10*/  USHF.R.U32.HI UR45, URZ, 0x5, UR28 ;  /* 0x00000005ff2d7899 */ /* 0x000fe4000801161c */
[----:B------:R-:W-:Y:S02]  /*1b20*/  USHF.R.S32.HI UR4, URZ, 0x1f, UR5 ;  /* 0x0000001fff047899 */ /* 0x000fe40008011405 */
[----:B---3--:R-:W-:Y:S02]  /*1b30*/  ULEA UR7, UR8, UR7, 0x18 ;  /* 0x0000000708077291 */ /* 0x008fe4000f8ec0ff */
[----:B------:R-:W-:Y:S02]  /*1b40*/  ULEA.HI UR4, UR4, UR5, URZ, 0x5 ;  /* 0x0000000504047291 */ /* 0x000fe4000f8f28ff */
[----:B------:R-:W-:Y:S02]  /*1b50*/  UIADD3 UR46, UPT, UPT, UR6, 0x3e, URZ ;  /* 0x0000003e062e7890 */ /* 0x000fe4000fffe0ff */
[----:B------:R-:W-:-:S02]  /*1b60*/  USHF.R.S32.HI UR43, URZ, 0x5, UR4 ;  /* 0x00000005ff2b7899 */ /* 0x000fc40008011404 */
[----:B------:R-:W-:Y:S02]  /*1b70*/  UIADD3 UR4, UPT, UPT, UR6, -0x1, URZ ;  /* 0xffffffff06047890 */ /* 0x000fe4000fffe0ff */
[----:B------:R-:W-:Y:S02]  /*1b80*/  UISETP.LT.U32.AND UP0, UPT, UR43, 0x22, UPT ;  /* 0x000000222b00788c */ /* 0x000fe4000bf01070 */
[----:B------:R-:W-:Y:S02]  /*1b90*/  UISETP.GE.U32.AND UP2, UPT, UR4, -0x3f, UPT ;  /* 0xffffffc10400788c */ /* 0x000fe4000bf46070 */
[----:B------:R-:W-:Y:S01]  /*1ba0*/  USEL UR41, UR43, 0x22, UP0 ;  /* 0x000000222b297887 */ /* 0x000fe20008000000 */
[----:B------:R-:W2:Y:S03]  /*1bb0*/  LDCU UR39, c[0x0][0x374] ;  /* 0x00006e80ff2777ac */ /* 0x000ea60008000800 */
[----:B------:R-:W-:-:S02]  /*1bc0*/  UIADD3 UR21, UPT, UPT, UR41, -0x1, URZ ;  /* 0xffffffff29157890 */ /* 0x000fc4000fffe0ff */
[----:B------:R-:W-:-:S03]  /*1bd0*/  USEL UR24, UR24, 0x2, UP1 ;  /* 0x0000000218187887 */ /* 0x000fc60008800000 */
[----:B------:R-:W-:Y:S02]  /*1be0*/  @UP2 UIADD3 UR21, UPT, UPT, UR41, URZ, URZ ;  /* 0x000000ff29152290 */ /* 0x000fe4000fffe0ff */
[----:B------:R-:W-:Y:S02]  /*1bf0*/  UIADD3 UR29, UPT, UPT, UR7, 0x15600, UR28 ;  /* 0x00015600071d7890 */ /* 0x000fe4000fffe01c */
[----:B------:R-:W-:Y:S02]  /*1c00*/  UIADD3 UR44, UPT, UPT, UR43, -UR41, URZ ;  /* 0x800000292b2c7290 */ /* 0x000fe4000fffe0ff */
[----:B------:R-:W-:Y:S01]  /*1c10*/  UIADD3 UR21, UPT, UPT, UR21, 0x1, URZ ;  /* 0x0000000115157890 */ /* 0x000fe2000fffe0ff */
[----:B-1--4-:R-:W-:-:S11]  /*1c20*/  UMOV UR5, URZ ;  /* 0x000000ff00057c82 */ /* 0x012fd60008000000 */
.L_x_43:
[----:B-1----:R-:W1:Y:S02]  /*1c30*/  S2UR UR4, SR_CgaCtaId ;  /* 0x00000000000479c3 */ /* 0x002e640000008800 */
[----:B-1----:R-:W-:-:S09]  /*1c40*/  UISETP.NE.AND UP0, UPT, UR4, URZ, UPT ;  /* 0x000000ff0400728c */ /* 0x002fd2000bf05270 */
[----:B------:R-:W-:Y:S05]  /*1c50*/  BRA.U UP0, `(.L_x_24) ;  /* 0x0000000100287547 */ /* 0x000fea000b800000 */
[----:B------:R-:W-:Y:S02]  /*1c60*/  LEA R0, R9, UR7, 0x3 ;  /* 0x0000000709007c11 */ /* 0x000fe4000f8e18ff */
[----:B------:R-:W-:-:S04]  /*1c70*/  SHF.L.U32 R3, R8, 0x1f, RZ ;  /* 0x0000001f08037819 */ /* 0x000fc800000006ff */
[----:B------:R-:W1:Y:S02]  /*1c80*/  SYNCS.PHASECHK.TRANS64.TRYWAIT P0, [R0+URZ+0x2c0], R3 ;  /* 0x0002c003000075a7 */ /* 0x000e6400080011ff */
[----:B-1----:R-:W-:Y:S05]  /*1c90*/  @!P0 BRA `(.L_x_25) ;  /* 0x0000007000008947 */ /* 0x002fea0003800000 */
.L_x_143:
[----:B------:R3:W-:Y:S01]  /*1ca0*/  SYNCS.ARRIVE.TRANS64.A1T0 RZ, [R0+URZ+0x2b0], RZ ;  /* 0x0002b0ff00ff79a7 */ /* 0x0007e200081000ff */
[----:B------:R-:W-:-:S05]  /*1cb0*/  VIADD R9, R9, 0x1 ;  /* 0x0000000109097836 */ /* 0x000fca0000000000 */
[----:B------:R-:W-:-:S04]  /*1cc0*/  ISETP.NE.AND P0, PT, R9, 0x2, PT ;  /* 0x000000020900780c */ /* 0x000fc80003f05270 */
[----:B-1----:R-:W-:Y:S02]  /*1cd0*/  SEL R3, RZ, 0x1, P0 ;  /* 0x00000001ff037807 */ /* 0x002fe40000000000 */
[----:B------:R-:W-:Y:S02]  /*1ce0*/  SEL R9, R9, RZ, P0 ;  /* 0x000000ff09097207 */ /* 0x000fe40000000000 */
[----:B------:R-:W-:-:S07]  /*1cf0*/  LOP3.LUT R8, R8, R3, RZ, 0x3c, !PT ;  /* 0x0000000308087212 */ /* 0x000fce00078e3cff */
.L_x_24:
[----:B------:R-:W-:Y:S01]  /*1d00*/  ULEA UR4, UR5, UR7, 0x3 ;  /* 0x0000000705047291 */ /* 0x000fe2000f8e18ff */
[----:B---3--:R-:W-:Y:S01]  /*1d10*/  SHF.L.U32 R0, R12, 0x1f, RZ ;  /* 0x0000001f0c007819 */ /* 0x008fe200000006ff */
[----:B------:R-:W-:Y:S02]  /*1d20*/  UISETP.GE.U32.AND UP0, UPT, UR46, 0x3f, UPT ;  /* 0x0000003f2e00788c */ /* 0x000fe4000bf06070 */
[----:B------:R-:W-:Y:S02]  /*1d30*/  USHF.L.U32 UR35, UR20, 0x6, URZ ;  /* 0x0000000614237899 */ /* 0x000fe400080006ff */
[----:B------:R-:W-:Y:S01]  /*1d40*/  ULEA UR19, UR30, UR45, 0x7 ;  /* 0x0000002d1e137291 */ /* 0x000fe2000f8e38ff */
[----:B------:R-:W-:Y:S02]  /*1d50*/  UMOV UR13, URZ ;  /* 0x000000ff000d7c82 */ /* 0x000fe40008000000 */
[----:B------:R1:W3:Y:S02]  /*1d60*/  SYNCS.PHASECHK.TRANS64.TRYWAIT P0, [UR4+0x110], R0 ;  /* 0x00011000ff0075a7 */ /* 0x0002e40008001104 */
[----:B------:R-:W-:Y:S07]  /*1d70*/  BRA.U !UP0, `(.L_x_26) ;  /* 0x0000000108bc7547 */ /* 0x000fee000b800000 */
[----:B------:R-:W-:Y:S01]  /*1d80*/  UMOV UR6, URZ ;  /* 0x000000ff00067c82 */ /* 0x000fe20008000000 */
[----:B------:R-:W-:-:S05]  /*1d90*/  UMOV UR4, UR5 ;  /* 0x0000000500047c82 */ /* 0x000fca0008000000 */
.L_x_32:
[----:B------:R-:W-:Y:S01]  /*1da0*/  ULEA UR33, UR4, UR7, 0x3 ;  /* 0x0000000704217291 */ /* 0x000fe2000f8e18ff */
[----:B---3--:R-:W-:Y:S01]  /*1db0*/  @!P3 MOV R2, 0x1800 ;  /* 0x000018000002b802 */ /* 0x008fe20000000f00 */
[----:B-1-34-:R-:W-:Y:S10]  /*1dc0*/  @P0 BRA `(.L_x_27) ;  /* 0x00000000000c0947 */ /* 0x01aff40003800000 */
[----:B------:R-:W-:-:S04]  /*1dd0*/  SHF.L.U32 R3, R12, 0x1f, RZ ;  /* 0x0000001f0c037819 */ /* 0x000fc800000006ff */
[----:B------:R-:W3:Y:S02]  /*1de0*/  SYNCS.PHASECHK.TRANS64.TRYWAIT P0, [UR33+0x110], R3 ;  /* 0x00011003ff0075a7 */ /* 0x000ee40008001121 */
[----:B---3--:R-:W-:Y:S05]  /*1df0*/  @!P0 BRA `(.L_x_28) ;  /* 0x0000006c00bc8947 */ /* 0x008fea0003800000 */
.L_x_27:
[----:B------:R3:W-:Y:S01]  /*1e00*/  @!P3 SYNCS.ARRIVE.TRANS64 RZ, [UR33], R2 ;  /* 0x00000002ffffb9a7 */ /* 0x0007e20008000021 */
[----:B------:R-:W-:-:S04]  /*1e10*/  ULOP3.LUT UR5, UR24, 0x2, URZ, 0xfc, !UPT ;  /* 0x0000000218057892 */ /* 0x000fc8000f8efcff */
[----:B------:R-:W-:-:S09]  /*1e20*/  UISETP.NE.AND UP0, UPT, UR5, 0x2, UPT ;  /* 0x000000020500788c */ /* 0x000fd2000bf05270 */
[----:B------:R-:W-:Y:S05]  /*1e30*/  BRA.U UP0, `(.L_x_29) ;  /* 0x0000000100047547 */ /* 0x000fea000b800000 */
[----:B--2---:R-:W-:Y:S05]  /*1e40*/  BPT.TRAP 0x1 ;  /* 0x000000040000795c */ /* 0x004fea0000300000 */
.L_x_29:
[----:B------:R-:W-:Y:S04]  /*1e50*/  BSSY.RECONVERGENT B0, `(.L_x_30) ;  /* 0x0000003000007945 */ /* 0x000fe80003800200 */
[----:B------:R-:W-:Y:S05]  /*1e60*/  @P2 BRA `(.L_x_31) ;  /* 0x0000000000042947 */ /* 0x000fea0003800000 */
[----:B--2---:R-:W-:Y:S05]  /*1e70*/  BPT.TRAP 0x1 ;  /* 0x000000040000795c */ /* 0x004fea0000300000 */
.L_x_31:
[----:B--2---:R-:W-:Y:S05]  /*1e80*/  BSYNC.RECONVERGENT B0 ;  /* 0x0000000000007941 */ /* 0x004fea0003800200 */
.L_x_30:
[----:B------:R-:W-:Y:S02]  /*1e90*/  UIADD3 UR5, UPT, UPT, UR4, 0x1, URZ ;  /* 0x0000000104057890 */ /* 0x000fe4000fffe0ff */
[----:B------:R-:W-:Y:S02]  /*1ea0*/  USHF.L.U32 UR34, UR6, 0x5, URZ ;  /* 0x0000000506227899 */ /* 0x000fe400080006ff */
[----:B------:R-:W-:Y:S02]  /*1eb0*/  UISETP.NE.AND UP0, UPT, UR5, 0x22, UPT ;  /* 0x000000220500788c */ /* 0x000fe4000bf05270 */
[----:B------:R-:W-:Y:S02]  /*1ec0*/  UIADD3 UR6, UPT, UPT, UR6, 0x1, URZ ;  /* 0x0000000106067890 */ /* 0x000fe4000fffe0ff */
[----:B------:R-:W-:Y:S02]  /*1ed0*/  USEL UR9, URZ, 0x1, UP0 ;  /* 0x00000001ff097887 */ /* 0x000fe40008000000 */
[----:B------:R-:W-:-:S02]  /*1ee0*/  USEL UR5, UR5, URZ, UP0 ;  /* 0x000000ff05057287 */ /* 0x000fc40008000000 */
[----:B------:R-:W-:Y:S02]  /*1ef0*/  ULEA UR32, UR4, UR7, 0xb ;  /* 0x0000000704207291 */ /* 0x000fe4000f8e58ff */
[----:B------:R-:W-:Y:S01]  /*1f00*/  ULEA UR8, UR5, UR7, 0x3 ;  /* 0x0000000705087291 */ /* 0x000fe2000f8e18ff */
[----:B------:R-:W-:Y:S01]  /*1f10*/  LOP3.LUT R12, R12, UR9, RZ, 0x3c, !PT ;  /* 0x000000090c0c7c12 */ /* 0x000fe2000f8e3cff */
[----:B------:R-:W-:Y:S02]  /*1f20*/  UIADD3 UR10, UP1, UPT, UR26, 0x80, URZ ;  /* 0x000000801a0a7890 */ /* 0x000fe4000ff3e0ff */
[----:B------:R-:W-:Y:S01]  /*1f30*/  ULEA UR16, UR4, UR28, 0xc ;  /* 0x0000001c04107291 */ /* 0x000fe2000f8e60ff */
[----:B-1----:R-:W-:Y:S01]  /*1f40*/  SHF.L.U32 R0, R12, 0x1f, RZ ;  /* 0x0000001f0c007819 */ /* 0x002fe200000006ff */
[----:B------:R-:W-:Y:S02]  /*1f50*/  UIADD3.X UR11, UPT, UPT, URZ, UR27, URZ, UP1, !UPT ;  /* 0x0000001bff0b7290 */ /* 0x000fe40008ffe4ff */
[----:B------:R-:W-:Y:S01]  /*1f60*/  UIADD3 UR32, UPT, UPT, UR32, 0x4600, URZ ;  /* 0x0000460020207890 */ /* 0x000fe2000fffe0ff */
[----:B------:R4:W1:Y:S01]  /*1f70*/  SYNCS.PHASECHK.TRANS64.TRYWAIT P0, [UR8+0x110], R0 ;  /* 0x00011000ff0075a7 */ /* 0x0008620008001108 */
[----:B------:R-:W-:-:S02]  /*1f80*/  UIADD3 UR8, UP0, UPT, UR26, 0x180, URZ ;  /* 0x000001801a087890 */ /* 0x000fc4000ff1e0ff */
[----:B------:R-:W-:Y:S02]  /*1f90*/  UIADD3 UR16, UPT, UPT, UR7, 0x15600, UR16 ;  /* 0x0001560007107890 */ /* 0x000fe4000fffe010 */
[----:B------:R-:W-:Y:S02]  /*1fa0*/  UIADD3.X UR9, UPT, UPT, URZ, UR27, URZ, UP0, !UPT ;  /* 0x0000001bff097290 */ /* 0x000fe400087fe4ff */
[----:B------:R-:W-:Y:S01]  /*1fb0*/  UISETP.NE.AND UP0, UPT, UR6, UR21, UPT ;  /* 0x000000150600728c */ /* 0x000fe2000bf05270 */
[----:B------:R-:W-:Y:S01]  /*1fc0*/  UMOV UR12, 0x0 ;  /* 0x00000000000c7882 */ /* 0x000fe20000000000 */
[----:B------:R-:W-:Y:S01]  /*1fd0*/  UMOV UR13, 0x10000000 ;  /* 0x10000000000d7882 */ /* 0x000fe20000000000 */
[----:B------:R-:W-:Y:S01]  /*1fe0*/  UMOV UR4, 0xf0000 ;  /* 0x000f000000047882 */ /* 0x000fe20000000000 */
[----:B------:R-:W-:Y:S01]  /*1ff0*/  UMOV UR20, UR36 ;  /* 0x0000002400147c82 */ /* 0x000fe20008000000 */
[----:B------:R-:W-:Y:S01]  /*2000*/  UMOV UR17, UR33 ;  /* 0x0000002100117c82 */ /* 0x000fe20008000000 */
[----:B------:R-:W-:Y:S01]  /*2010*/  UMOV UR18, UR34 ;  /* 0x0000002200127c82 */ /* 0x000fe20008000000 */
[----:B------:R-:W-:Y:S01]  /*2020*/  UTMALDG.3D [UR32], [UR10], desc[UR12] ;  /* 0x00000c200a0075b4 */ /* 0x000fe20008011000 */
[----:B------:R2:W-:Y:S02]  /*2030*/  UTMALDG.3D.MULTICAST [UR16], [UR8], UR4, desc[UR12] ;  /* 0x00000c10080073b4 */ /* 0x0005e40008011804 */
[----:B--2---:R-:W-:Y:S01]  /*2040*/  UMOV UR13, UR21 ;  /* 0x00000015000d7c82 */ /* 0x004fe20008000000 */
[----:B------:R-:W-:Y:S01]  /*2050*/  UMOV UR4, UR5 ;  /* 0x0000000500047c82 */ /* 0x000fe20008000000 */
[----:B------:R-:W-:Y:S05]  /*2060*/  BRA.U UP0, `(.L_x_32) ;  /* 0xfffffffd004c7547 */ /* 0x000fea000b83ffff */
.L_x_26:
[----:B------:R-:W-:Y:S01]  /*2070*/  ULEA UR4, UR5, UR7, 0x3 ;  /* 0x0000000705047291 */ /* 0x000fe2000f8e18ff */
[----:B-1--4-:R-:W-:Y:S01]  /*2080*/  SHF.L.U32 R0, R12, 0x1f, RZ ;  /* 0x0000001f0c007819 */ /* 0x012fe200000006ff */
[----:B------:R-:W-:Y:S01]  /*2090*/  @!P1 SYNCS.ARRIVE.TRANS64.A1T0 RZ, [UR7+0x248], RZ ;  /* 0x000248ffffff99a7 */ /* 0x000fe20008100007 */
[----:B------:R-:W-:-:S06]  /*20a0*/  UISETP.GT.AND UP0, UPT, UR43, UR41, UPT ;  /* 0x000000292b00728c */ /* 0x000fcc000bf04270 */
[----:B---3--:R1:W3:Y:S03]  /*20b0*/  SYNCS.PHASECHK.TRANS64.TRYWAIT P0, [UR4+0x110], R0 ;  /* 0x00011000ff0075a7 */ /* 0x0082e60008001104 */
[----:B------:R-:W-:Y:S05]  /*20c0*/  BRA.U !UP0, `(.L_x_33) ;  /* 0x0000000108bc7547 */ /* 0x000fea000b800000 */
[----:B------:R-:W-:Y:S01]  /*20d0*/  UIADD3 UR25, UPT, UPT, UR44, UR13, URZ ;  /* 0x0000000d2c197290 */ /* 0x000fe2000fffe0ff */
[----:B------:R-:W-:-:S11]  /*20e0*/  UMOV UR4, UR5 ;  /* 0x0000000500047c82 */ /* 0x000fd60008000000 */
.L_x_39:
[----:B------:R-:W-:Y:S01]  /*20f0*/  ULEA UR9, UR4, UR7, 0x3 ;  /* 0x0000000704097291 */ /* 0x000fe2000f8e18ff */
[----:B---3--:R-:W-:Y:S01]  /*2100*/  @!P3 MOV R2, 0x1800 ;  /* 0x000018000002b802 */ /* 0x008fe20000000f00 */
[----:B-1-3--:R-:W-:Y:S10]  /*2110*/  @P0 BRA `(.L_x_34) ;  /* 0x00000000000c0947 */ /* 0x00aff40003800000 */
[----:B------:R-:W-:-:S04]  /*2120*/  SHF.L.U32 R3, R12, 0x1f, RZ ;  /* 0x0000001f0c037819 */ /* 0x000fc800000006ff */
[----:B------:R-:W3:Y:S02]  /*2130*/  SYNCS.PHASECHK.TRANS64.TRYWAIT P0, [UR9+0x110], R3 ;  /* 0x00011003ff0075a7 */ /* 0x000ee40008001109 */
[----:B---3--:R-:W-:Y:S05]  /*2140*/  @!P0 BRA `(.L_x_35) ;  /* 0x0000006c00008947 */ /* 0x008fea0003800000 */
.L_x_34:
[----:B------:R3:W-:Y:S01]  /*2150*/  @!P3 SYNCS.ARRIVE.TRANS64 RZ, [UR9], R2 ;  /* 0x00000002ffffb9a7 */ /* 0x0007e20008000009 */
[----:B------:R-:W-:-:S04]  /*2160*/  ULOP3.LUT UR5, UR24, 0x2, URZ, 0xfc, !UPT ;  /* 0x0000000218057892 */ /* 0x000fc8000f8efcff */
[----:B------:R-:W-:-:S09]  /*2170*/  UISETP.NE.AND UP0, UPT, UR5, 0x2, UPT ;  /* 0x000000020500788c */ /* 0x000fd2000bf05270 */
[----:B------:R-:W-:Y:S05]  /*2180*/  BRA.U UP0, `(.L_x_36) ;  /* 0x0000000100047547 */ /* 0x000fea000b800000 */
[----:B--2---:R-:W-:Y:S05]  /*2190*/  BPT.TRAP 0x1 ;  /* 0x000000040000795c */ /* 0x004fea0000300000 */
.L_x_36:
[----:B------:R-:W-:Y:S04]  /*21a0*/  BSSY.RECONVERGENT B0, `(.L_x_37) ;  /* 0x0000003000007945 */ /* 0x000fe80003800200 */
[----:B------:R-:W-:Y:S05]  /*21b0*/  @P2 BRA `(.L_x_38) ;  /* 0x0000000000042947 */ /* 0x000fea0003800000 */
[----:B--2---:R-:W-:Y:S05]  /*21c0*/  BPT.TRAP 0x1 ;  /* 0x000000040000795c */ /* 0x004fea0000300000 */
.L_x_38:
[----:B--2---:R-:W-:Y:S05]  /*21d0*/  BSYNC.RECONVERGENT B0 ;  /* 0x0000000000007941 */ /* 0x004fea0003800200 */
.L_x_37:
[----:B------:R-:W-:Y:S02]  /*21e0*/  UIADD3 UR5, UPT, UPT, UR4, 0x1, URZ ;  /* 0x0000000104057890 */ /* 0x000fe4000fffe0ff */
[----:B------:R-:W-:Y:S02]  /*21f0*/  UIADD3 UR14, UP1, UPT, UR26, 0x80, URZ ;  /* 0x000000801a0e7890 */ /* 0x000fe4000ff3e0ff */
[----:B------:R-:W-:Y:S02]  /*2200*/  UISETP.NE.AND UP0, UPT, UR5, 0x22, UPT ;  /* 0x000000220500788c */ /* 0x000fe4000bf05270 */
[----:B------:R-:W-:Y:S02]  /*2210*/  USHF.L.U32 UR10, UR13, 0x5, URZ ;  /* 0x000000050d0a7899 */ /* 0x000fe400080006ff */
[----:B------:R-:W-:Y:S02]  /*2220*/  USEL UR8, URZ, 0x1, UP0 ;  /* 0x00000001ff087887 */ /* 0x000fe40008000000 */
[----:B------:R-:W-:-:S02]  /*2230*/  USEL UR5, UR5, URZ, UP0 ;  /* 0x000000ff05057287 */ /* 0x000fc40008000000 */
[----:B------:R-:W-:Y:S02]  /*2240*/  UIADD3 UR22, UP0, UPT, UR26, 0x180, URZ ;  /* 0x000001801a167890 */ /* 0x000fe4000ff1e0ff */
[----:B------:R-:W-:Y:S01]  /*2250*/  LOP3.LUT R12, R12, UR8, RZ, 0x3c, !PT ;  /* 0x000000080c0c7c12 */ /* 0x000fe2000f8e3cff */
[----:B------:R-:W-:Y:S02]  /*2260*/  ULEA UR8, UR4, UR7, 0xb ;  /* 0x0000000704087291 */ /* 0x000fe4000f8e58ff */
[----:B------:R-:W-:Y:S01]  /*2270*/  ULEA UR6, UR5, UR7, 0x3 ;  /* 0x0000000705067291 */ /* 0x000fe2000f8e18ff */
[----:B-1----:R-:W-:Y:S01]  /*2280*/  SHF.L.U32 R0, R12, 0x1f, RZ ;  /* 0x0000001f0c007819 */ /* 0x002fe200000006ff */
[----:B------:R-:W-:Y:S02]  /*2290*/  UIADD3 UR8, UPT, UPT, UR8, 0x4600, URZ ;  /* 0x0000460008087890 */ /* 0x000fe4000fffe0ff */
[----:B------:R-:W-:Y:S02]  /*22a0*/  UIADD3.X UR15, UPT, UPT, URZ, UR27, URZ, UP1, !UPT ;  /* 0x0000001bff0f7290 */ /* 0x000fe40008ffe4ff */
[----:B------:R-:W-:-:S02]  /*22b0*/  ULEA UR16, UR4, UR29, 0xc ;  /* 0x0000001d04107291 */ /* 0x000fc4000f8e60ff */
[----:B------:R-:W-:Y:S01]  /*22c0*/  UIADD3.X UR23, UPT, UPT, URZ, UR27, URZ, UP0, !UPT ;  /* 0x0000001bff177290 */ /* 0x000fe200087fe4ff */
[----:B------:R4:W1:Y:S01]  /*22d0*/  SYNCS.PHASECHK.TRANS64.TRYWAIT P0, [UR6+0x110], R0 ;  /* 0x00011000ff0075a7 */ /* 0x0008620008001106 */
[----:B------:R-:W-:Y:S01]  /*22e0*/  UMOV UR30, 0x0 ;  /* 0x00000000001e7882 */ /* 0x000fe20000000000 */
[----:B------:R-:W-:Y:S01]  /*22f0*/  UMOV UR31, 0x10000000 ;  /* 0x10000000001f7882 */ /* 0x000fe20000000000 */
[----:B------:R-:W-:Y:S01]  /*2300*/  UMOV UR11, UR35 ;  /* 0x00000023000b7c82 */ /* 0x000fe20008000000 */
[----:B------:R-:W-:Y:S01]  /*2310*/  UMOV UR12, UR36 ;  /* 0x00000024000c7c82 */ /* 0x000fe20008000000 */
[----:B------:R-:W-:Y:S01]  /*2320*/  UMOV UR6, 0xf0000 ;  /* 0x000f000000067882 */ /* 0x000fe20000000000 */
[----:B------:R-:W-:Y:S01]  /*2330*/  UMOV UR20, UR36 ;  /* 0x0000002400147c82 */ /* 0x000fe20008000000 */
[----:B------:R-:W-:Y:S01]  /*2340*/  UMOV UR17, UR9 ;  /* 0x0000000900117c82 */ /* 0x000fe20008000000 */
[----:B------:R-:W-:Y:S01]  /*2350*/  UMOV UR18, UR10 ;  /* 0x0000000a00127c82 */ /* 0x000fe20008000000 */
[----:B------:R4:W-:Y:S01]  /*2360*/  UTMALDG.3D [UR8], [UR14], desc[UR30] ;  /* 0x00001e080e0075b4 */ /* 0x0009e20008011000 */
[----:B------:R-:W-:Y:S01]  /*2370*/  UIADD3 UR13, UPT, UPT, UR13, 0x1, URZ ;  /* 0x000000010d0d7890 */ /* 0x000fe2000fffe0ff */
[----:B------:R-:W-:-:S03]  /*2380*/  UMOV UR4, UR5 ;  /* 0x0000000500047c82 */ /* 0x000fc60008000000 */
[----:B------:R-:W-:Y:S01]  /*2390*/  UISETP.NE.AND UP0, UPT, UR13, UR25, UPT ;  /* 0x000000190d00728c */ /* 0x000fe2000bf05270 */
[----:B------:R4:W-:Y:S08]  /*23a0*/  UTMALDG.3D.MULTICAST [UR16], [UR22], UR6, desc[UR30] ;  /* 0x00001e10160073b4 */ /* 0x0009f00008011806 */
[----:B----4-:R-:W-:Y:S05]  /*23b0*/  BRA.U UP0, `(.L_x_39) ;  /* 0xfffffffd004c7547 */ /* 0x010fea000b83ffff */
.L_x_33:
[C---:B------:R-:W-:Y:S01]  /*23c0*/  LEA R3, R11.reuse, UR7, 0x3 ;  /* 0x000000070b037c11 */ /* 0x040fe2000f8e18ff */
[----:B------:R-:W-:Y:S01]  /*23d0*/  NOP ;  /* 0x0000000000007918 */ /* 0x000fe20000000000 */
[----:B-1----:R-:W-:Y:S02]  /*23e0*/  SHF.L.U32 R0, R10, 0x1f, RZ ;  /* 0x0000001f0a007819 */ /* 0x002fe400000006ff */
[----:B------:R-:W-:Y:S02]  /*23f0*/  LEA R5, R11, UR7, 0x4 ;  /* 0x000000070b057c11 */ /* 0x000fe4000f8e20ff */
[----:B---3--:R-:W1:Y:S02]  /*2400*/  SYNCS.PHASECHK.TRANS64.TRYWAIT P0, [R3+URZ+0x250], R0 ;  /* 0x00025000030075a7 */ /* 0x008e6400080011ff */
[----:B-1----:R-:W-:Y:S05]  /*2410*/  @!P0 BRA `(.L_x_40) ;  /* 0x0000006800648947 */ /* 0x002fea0003800000 */
.L_x_146:
[----:B------:R-:W3:Y:S01]  /*2420*/  LDS.128 R4, [R5+0x2e0] ;  /* 0x0002e00005047984 */ /* 0x000ee20000000c00 */
[----:B------:R-:W-:Y:S01]  /*2430*/  UISETP.GE.AND UP0, UPT, UR42, 0x1, UPT ;  /* 0x000000012a00788c */ /* 0x000fe2000bf06270 */
[----:B------:R-:W-:Y:S01]  /*2440*/  @!PT LDS RZ, [RZ] ;  /* 0x00000000fffff984 */ /* 0x000fe20000000800 */
[----:B------:R-:W-:Y:S01]  /*2450*/  @!PT LDS RZ, [RZ] ;  /* 0x00000000fffff984 */ /* 0x000fe20000000800 */
[----:B------:R-:W-:Y:S01]  /*2460*/  @!PT LDS RZ, [RZ] ;  /* 0x00000000fffff984 */ /* 0x000fe20000000800 */
[----:B------:R-:W-:Y:S01]  /*2470*/  @!PT LDS RZ, [RZ] ;  /* 0x00000000fffff984 */ /* 0x000fe20000000800 */
[----:B------:R4:W-:Y:S06]  /*2480*/  MEMBAR.ALL.CTA ;  /* 0x0000000000007992 */ /* 0x0009ec0000008000 */
[----:B----4-:R-:W4:Y:S01]  /*2490*/  FENCE.VIEW.ASYNC.S ;  /* 0x00000000000073c6 */ /* 0x010f220000000000 */
[----:B---3--:R-:W-:-:S13]  /*24a0*/  LOP3.LUT P0, RZ, R6, 0x1, RZ, 0xc0, !PT ;  /* 0x0000000106ff7812 */ /* 0x008fda000780c0ff */
[----:B----4-:R-:W-:Y:S01]  /*24b0*/  VOTEU.ANY UP1, P0 ;  /* 0x0000000000ff7886 */ /* 0x010fe20000020100 */
[----:B------:R-:W-:-:S13]  /*24c0*/  PLOP3.LUT P0, PT, PT, PT, UP1, 0x80, 0x8 ;  /* 0x000000000008781c */ /* 0x000fda0003f0f018 */
[----:B-1----:R-:W-:Y:S02]  /*24d0*/  @P0 LOP3.LUT R0, R5, 0xffff, RZ, 0xc0, !PT ;  /* 0x0000ffff05000812 */ /* 0x002fe400078ec0ff */
[----:B------:R-:W-:Y:S02]  /*24e0*/  @P0 MOV R2, R4 ;  /* 0x0000000400020202 */ /* 0x000fe40000000f00 */
[----:B------:R-:W-:Y:S01]  /*24f0*/  @P0 R2UR UR6, R0 ;  /* 0x00000000000602ca */ /* 0x000fe200000e0000 */
[----:B------:R-:W-:Y:S01]  /*2500*/  VIADD R0, R3, 0x260 ;  /* 0x0000026003007836 */ /* 0x000fe20000000000 */
[----:B------:R-:W-:Y:S02]  /*2510*/  @P0 SHF.R.U32.HI R4, RZ, 0x10, R5 ;  /* 0x00000010ff040819 */ /* 0x000fe40000011605 */
[----:B------:R-:W-:Y:S02]  /*2520*/  @P0 R2UR UR8, R2 ;  /* 0x00000000020802ca */ /* 0x000fe400000e0000 */
[----:B------:R-:W-:-:S02]  /*2530*/  PRMT R0, RZ, 0x654, R0 ;  /* 0x00000654ff007816 */ /* 0x000fc40000000000 */
[----:B------:R-:W-:Y:S02]  /*2540*/  @P0 R2UR UR4, R4 ;  /* 0x00000000040402ca */ /* 0x000fe400000e0000 */
[----:B------:R1:W-:Y:S03]  /*2550*/  SYNCS.ARRIVE.TRANS64.RED.A1T0 RZ, [R0+URZ], RZ ;  /* 0x000000ff00ff79a7 */ /* 0x0003e600081004ff */
[----:B------:R-:W-:-:S04]  /*2560*/  @UP1 UMOV UR37, UR6 ;  /* 0x0000000600251c82 */ /* 0x000fc80008000000 */
[----:B------:R-:W-:-:S04]  /*2570*/  @UP1 UMOV UR38, UR8 ;  /* 0x0000000800261c82 */ /* 0x000fc80008000000 */
[----:B------:R-:W-:Y:S01]  /*2580*/  @UP1 UMOV UR36, UR4 ;  /* 0x0000000400241c82 */ /* 0x000fe20008000000 */
[----:B------:R-:W-:Y:S05]  /*2590*/  BRA.U !UP0, `(.L_x_41) ;  /* 0x0000000108d47547 */ /* 0x000fea000b800000 */
[----:B------:R-:W2:Y:S01]  /*25a0*/  LDCU.128 UR12, c[0x0][0xb10] ;  /* 0x00016200ff0c77ac */ /* 0x000ea20008000c00 */
[----:B------:R-:W3:Y:S01]  /*25b0*/  LDCU UR25, c[0x0][0xb20] ;  /* 0x00016400ff1977ac */ /* 0x000ee20008000800 */
[----:B------:R-:W4:Y:S01]  /*25c0*/  LDCU UR20, c[0x0][0xb0c] ;  /* 0x00016180ff1477ac */ /* 0x000f220008000800 */
[----:B------:R-:W1:Y:S01]  /*25d0*/  LDCU.64 UR10, c[0x0][0xb28] ;  /* 0x00016500ff0a77ac */ /* 0x000e620008000a00 */
[----:B------:R-:W-:Y:S02]  /*25e0*/  UISETP.NE.AND UP3, UPT, UR42, 0x1, UPT ;  /* 0x000000012a00788c */ /* 0x000fe4000bf65270 */
[----:B--2---:R-:W-:Y:S02]  /*25f0*/  UIMAD.WIDE.U32 UR16, UR39, UR15, URZ ;  /* 0x0000000f271072a5 */ /* 0x004fe4000f8e00ff */
[----:B------:R-:W-:Y:S02]  /*2600*/  UIMAD.WIDE.U32 UR8, UR40, UR12, URZ ;  /* 0x0000000c280872a5 */ /* 0x000fe4000f8e00ff */
[----:B------:R-:W-:-:S02]  /*2610*/  UISETP.NE.AND UP0, UPT, UR14, 0x1, UPT ;  /* 0x000000010e00788c */ /* 0x000fc4000bf05270 */
[----:B------:R-:W-:Y:S01]  /*2620*/  UIMAD.WIDE.U32 UR22, UR37, UR15, URZ ;  /* 0x0000000f251672a5 */ /* 0x000fe2000f8e00ff */
[----:B------:R-:W-:Y:S02]  /*2630*/  UMOV UR16, UR17 ;  /* 0x0000001100107c82 */ /* 0x000fe40008000000 */
[----:B------:R-:W-:Y:S01]  /*2640*/  UMOV UR8, UR9 ;  /* 0x0000000900087c82 */ /* 0x000fe20008000000 */
[----:B---3--:R-:W-:Y:S02]  /*2650*/  USHF.R.U32.HI UR16, URZ, UR25, UR16 ;  /* 0x00000019ff107299 */ /* 0x008fe40008011610 */
[----:B----4-:R-:W-:Y:S02]  /*2660*/  UISETP.NE.AND UP2, UPT, UR20, 0x1, UPT ;  /* 0x000000011400788c */ /* 0x010fe4000bf45270 */
[----:B------:R-:W-:Y:S02]  /*2670*/  USHF.R.U32.HI UR8, URZ, UR13, UR8 ;  /* 0x0000000dff087299 */ /* 0x000fe40008011608 */
[----:B------:R-:W-:-:S02]  /*2680*/  USEL UR6, UR39, UR16, !UP0 ;  /* 0x0000001027067287 */ /* 0x000fc4000c000000 */
[----:B------:R-:W-:Y:S02]  /*2690*/  USEL UR8, UR40, UR8, !UP2 ;  /* 0x0000000828087287 */ /* 0x000fe4000d000000 */
[----:B-1----:R-:W-:Y:S01]  /*26a0*/  UIMAD.WIDE.U32 UR16, UR6, UR10, URZ ;  /* 0x0000000a061072a5 */ /* 0x002fe2000f8e00ff */
[----:B------:R-:W-:Y:S01]  /*26b0*/  UMOV UR4, UR23 ;  /* 0x0000001700047c82 */ /* 0x000fe20008000000 */
[----:B------:R-:W-:Y:S02]  /*26c0*/  UIMAD.WIDE.U32 UR18, UR38, UR12, URZ ;  /* 0x0000000c261272a5 */ /* 0x000fe4000f8e00ff */
[----:B------:R-:W-:-:S03]  /*26d0*/  UIMAD.WIDE.U32 UR22, UR8, UR10, URZ ;  /* 0x0000000a081672a5 */ /* 0x000fc6000f8e00ff */
[----:B------:R-:W-:Y:S01]  /*26e0*/  UMOV UR16, UR17 ;  /* 0x0000001100107c82 */ /* 0x000fe20008000000 */
[----:B------:R-:W-:Y:S02]  /*26f0*/  USHF.R.U32.HI UR4, URZ, UR25, UR4 ;  /* 0x00000019ff047299 */ /* 0x000fe40008011604 */
[----:B------:R-:W-:Y:S01]  /*2700*/  @UP3 USHF.R.U32.HI UR6, URZ, UR11, UR16 ;  /* 0x0000000bff063299 */ /* 0x000fe20008011610 */
[----:B------:R-:W-:Y:S01]  /*2710*/  UMOV UR18, UR19 ;  /* 0x0000001300127c82 */ /* 0x000fe20008000000 */
[----:B------:R-:W-:Y:S01]  /*2720*/  UMOV UR22, UR23 ;  /* 0x0000001700167c82 */ /* 0x000fe20008000000 */
[----:B------:R-:W-:Y:S02]  /*2730*/  USHF.R.U32.HI UR13, URZ, UR13, UR18 ;  /* 0x0000000dff0d7299 */ /* 0x000fe40008011612 */
[----:B------:R-:W-:Y:S02]  /*2740*/  USEL UR4, UR37, UR4, !UP0 ;  /* 0x0000000425047287 */ /* 0x000fe4000c000000 */
[----:B------:R-:W-:-:S02]  /*2750*/  @UP3 USHF.R.U32.HI UR8, URZ, UR11, UR22 ;  /* 0x0000000bff083299 */ /* 0x000fc40008011616 */
[----:B------:R-:W-:Y:S02]  /*2760*/  UIMAD UR9, UR42, UR6, URZ ;  /* 0x000000062a0972a4 */ /* 0x000fe4000f8e02ff */
[----:B------:R-:W-:Y:S02]  /*2770*/  USEL UR6, UR38, UR13, !UP2 ;  /* 0x0000000d26067287 */ /* 0x000fe4000d000000 */
[----:B------:R-:W-:Y:S02]  /*2780*/  UIMAD UR12, UR42, UR8, URZ ;  /* 0x000000082a0c72a4 */ /* 0x000fe4000f8e02ff */
[----:B------:R-:W-:Y:S02]  /*2790*/  UISETP.GE.AND UP0, UPT, UR4, UR9, UPT ;  /* 0x000000090400728c */ /* 0x000fe4000bf06270 */
[----:B------:R-:W-:Y:S02]  /*27a0*/  UIMAD.WIDE.U32 UR16, UR4, UR10, URZ ;  /* 0x0000000a041072a5 */ /* 0x000fe4000f8e00ff */
[----:B------:R-:W-:-:S02]  /*27b0*/  UISETP.GE.OR UP0, UPT, UR6, UR12, UP0 ;  /* 0x0000000c0600728c */ /* 0x000fc40008706670 */
[----:B------:R-:W-:Y:S02]  /*27c0*/  UIMAD.WIDE.U32 UR12, UR6, UR10, URZ ;  /* 0x0000000a060c72a5 */ /* 0x000fe4000f8e00ff */
[----:B------:R-:W-:Y:S01]  /*27d0*/  UIADD3 UR15, UPT, UPT, -UR4, URZ, URZ ;  /* 0x000000ff040f7290 */ /* 0x000fe2000fffe1ff */
[----:B------:R-:W-:Y:S01]  /*27e0*/  UMOV UR10, UR17 ;  /* 0x00000011000a7c82 */ /* 0x000fe20008000000 */
[----:B------:R-:W-:Y:S02]  /*27f0*/  UIADD3 UR12, UPT, UPT, -UR6, URZ, URZ ;  /* 0x000000ff060c7290 */ /* 0x000fe4000fffe1ff */
[----:B------:R-:W-:-:S03]  /*2800*/  USHF.R.U32.HI UR10, URZ, UR11, UR10 ;  /* 0x0000000bff0a7299 */ /* 0x000fc6000801160a */
[----:B------:R-:W-:Y:S01]  /*2810*/  @!UP0 UMOV UR9, UR13 ;  /* 0x0000000d00098c82 */ /* 0x000fe20008000000 */
[----:B------:R-:W-:Y:S02]  /*2820*/  UIMAD UR15, UR14, UR15, UR37 ;  /* 0x0000000f0e0f72a4 */ /* 0x000fe4000f8e0225 */
[----:B------:R-:W-:Y:S02]  /*2830*/  USEL UR10, UR4, UR10, !UP3 ;  /* 0x0000000a040a7287 */ /* 0x000fe4000d800000 */
[----:B------:R-:W-:Y:S02]  /*2840*/  @!UP0 USHF.R.U32.HI UR9, URZ, UR11, UR9 ;  /* 0x0000000bff098299 */ /* 0x000fe40008011609 */
[----:B------:R-:W-:Y:S02]  /*2850*/  UIADD3 UR11, UPT, UPT, -UR10, URZ, URZ ;  /* 0x000000ff0a0b7290 */ /* 0x000fe4000fffe1ff */
[----:B------:R-:W-:Y:S02]  /*2860*/  @!UP0 USEL UR9, UR6, UR9, !UP3 ;  /* 0x0000000906098287 */ /* 0x000fe4000d800000 */
[----:B------:R-:W-:-:S02]  /*2870*/  UIMAD UR11, UR42, UR11, UR4 ;  /* 0x0000000b2a0b72a4 */ /* 0x000fc4000f8e0204 */
[----:B------:R-:W-:Y:S02]  /*2880*/  @!UP0 UIADD3 UR10, UPT, UPT, UR10, -UR9, URZ ;  /* 0x800000090a0a8290 */ /* 0x000fe4000fffe0ff */
[----:B------:R-:W-:Y:S02]  /*2890*/  @!UP0 UIMAD UR9, UR11, UR8, UR9 ;  /* 0x000000080b0982a4 */ /* 0x000fe4000f8e0209 */
[----:B------:R-:W-:Y:S02]  /*28a0*/  @!UP0 UIMAD UR4, UR42, UR10, UR6 ;  /* 0x0000000a2a0482a4 */ /* 0x000fe4000f8e0206 */
[----:B------:R-:W-:Y:S02]  /*28b0*/  UIMAD UR8, UR20, UR12, UR38 ;  /* 0x0000000c140872a4 */ /* 0x000fe4000f8e0226 */
[----:B------:R-:W-:Y:S01]  /*28c0*/  UIMAD UR37, UR4, UR14, UR15 ;  /* 0x0000000e042572a4 */ /* 0x000fe2000f8e020f */
[----:B------:R-:W-:Y:S02]  /*28d0*/  @!UP0 UMOV UR6, UR9 ;  /* 0x0000000900068c82 */ /* 0x000fe40008000000 */
[----:B------:R-:W-:-:S12]  /*28e0*/  UIMAD UR38, UR6, UR20, UR8 ;  /* 0x00000014062672a4 */ /* 0x000fd8000f8e0208 */
.L_x_41:
[----:B------:R-:W3:Y:S02]  /*28f0*/  LDCU UR4, c[0x0][0xb30] ;  /* 0x00016600ff0477ac */ /* 0x000ee40008000800 */
[----:B---3--:R-:W-:-:S09]  /*2900*/  UISETP.NE.AND UP0, UPT, UR4, 0x1, UPT ;  /* 0x000000010400788c */ /* 0x008fd2000bf05270 */
[----:B------:R-:W-:Y:S05]  /*2910*/  BRA.U UP0, `(.L_x_42) ;  /* 0x0000000100447547 */ /* 0x000fea000b800000 */
[----:B------:R-:W3:Y:S01]  /*2920*/  LDCU.128 UR12, c[0x0][0xb10] ;  /* 0x00016200ff0c77ac */ /* 0x000ee20008000c00 */
[----:B------:R-:W4:Y:S01]  /*2930*/  LDCU UR16, c[0x0][0xb0c] ;  /* 0x00016180ff1077ac */ /* 0x000f220008000800 */
[----:B------:R-:W1:Y:S01]  /*2940*/  LDCU UR17, c[0x0][0xb20] ;  /* 0x00016400ff1177ac */ /* 0x000e620008000800 */
[----:B---3--:R-:W-:Y:S02]  /*2950*/  UIMAD.WIDE.U32 UR10, UR38, UR12, URZ ;  /* 0x0000000c260a72a5 */ /* 0x008fe4000f8e00ff */
[----:B------:R-:W-:Y:S02]  /*2960*/  UIMAD.WIDE.U32 UR8, UR37, UR15, URZ ;  /* 0x0000000f250872a5 */ /* 0x000fe4000f8e00ff */
[----:B----4-:R-:W-:Y:S02]  /*2970*/  UISETP.NE.AND UP2, UPT, UR16, 0x1, UPT ;  /* 0x000000011000788c */ /* 0x010fe4000bf45270 */
[----:B------:R-:W-:Y:S01]  /*2980*/  UISETP.NE.AND UP0, UPT, UR14, 0x1, UPT ;  /* 0x000000010e00788c */ /* 0x000fe2000bf05270 */
[----:B------:R-:W-:-:S02]  /*2990*/  UMOV UR6, UR11 ;  /* 0x0000000b00067c82 */ /* 0x000fc40008000000 */
[----:B------:R-:W-:Y:S01]  /*29a0*/  UMOV UR4, UR9 ;  /* 0x0000000900047c82 */ /* 0x000fe20008000000 */
[----:B------:R-:W-:Y:S02]  /*29b0*/  USHF.R.U32.HI UR6, URZ, UR13, UR6 ;  /* 0x0000000dff067299 */ /* 0x000fe40008011606 */
[----:B-1----:R-:W-:Y:S02]  /*29c0*/  USHF.R.U32.HI UR4, URZ, UR17, UR4 ;  /* 0x00000011ff047299 */ /* 0x002fe40008011604 */
[----:B------:R-:W-:Y:S02]  /*29d0*/  USEL UR6, UR38, UR6, !UP2 ;  /* 0x0000000626067287 */ /* 0x000fe4000d000000 */
[----:B------:R-:W-:-:S04]  /*29e0*/  USEL UR4, UR37, UR4, !UP0 ;  /* 0x0000000425047287 */ /* 0x000fc8000c000000 */
[----:B------:R-:W-:Y:S02]  /*29f0*/  UIADD3 UR8, UPT, UPT, UR6, -UR4, URZ ;  /* 0x8000000406087290 */ /* 0x000fe4000fffe0ff */
[----:B------:R-:W-:Y:S02]  /*2a00*/  UIADD3 UR4, UPT, UPT, -UR6, UR4, URZ ;  /* 0x0000000406047290 */ /* 0x000fe4000fffe1ff */
[----:B------:R-:W-:Y:S02]  /*2a10*/  UIMAD UR37, UR8, UR14, UR37 ;  /* 0x0000000e082572a4 */ /* 0x000fe4000f8e0225 */
[----:B------:R-:W-:-:S12]  /*2a20*/  UIMAD UR38, UR4, UR16, UR38 ;  /* 0x00000010042672a4 */ /* 0x000fd8000f8e0226 */
.L_x_42:
[----:B------:R-:W-:Y:S01]  /*2a30*/  VIADD R11, R11, 0x1 ;  /* 0x000000010b0b7836 */ /* 0x000fe20000000000 */
[----:B------:R-:W-:Y:S01]  /*2a40*/  PLOP3.LUT P1, PT, PT, PT, PT, 0x80, 0x8 ;  /* 0x000000000008781c */ /* 0x000fe20003f2f070 */
[----:B------:R-:W-:Y:S02]  /*2a50*/  UIADD3 UR20, UPT, UPT, UR38, UR59, URZ ;  /* 0x0000003b26147290 */ /* 0x000fe4000fffe0ff */
[----:B------:R-:W-:Y:S01]  /*2a60*/  UIADD3 UR30, UPT, UPT, UR37, UR62, URZ ;  /* 0x0000003e251e7290 */ /* 0x000fe2000fffe0ff */
[----:B------:R-:W-:-:S04]  /*2a70*/  ISETP.NE.AND P0, PT, R11, 0x2, PT ;  /* 0x000000020b00780c */ /* 0x000fc80003f05270 */
[----:B------:R-:W-:Y:S02]  /*2a80*/  SEL R3, RZ, 0x1, P0 ;  /* 0x00000001ff037807 */ /* 0x000fe40000000000 */
[----:B------:R-:W-:Y:S02]  /*2a90*/  SEL R11, R11, RZ, P0 ;  /* 0x000000ff0b0b7207 */ /* 0x000fe40000000000 */
[----:B------:R-:W-:Y:S01]  /*2aa0*/  LOP3.LUT R10, R10, R3, RZ, 0x3c, !PT ;  /* 0x000000030a0a7212 */ /* 0x000fe200078e3cff */
[----:B------:R-:W-:Y:S06]  /*2ab0*/  BRA.U UP1, `(.L_x_43) ;  /* 0xfffffff1015c7547 */ /* 0x000fec000b83ffff */
[----:B------:R-:W-:Y:S01]  /*2ac0*/  UIADD3 UR7, UPT, UPT, UR7, 0x110, URZ ;  /* 0x0000011007077890 */ /* 0x000fe2000fffe0ff */
[----:B------:R-:W-:-:S03]  /*2ad0*/  SHF.L.U32 R3, R12, 0x1f, RZ ;  /* 0x0000001f0c037819 */ /* 0x000fc600000006ff */
[----:B------:R-:W-:-:S09]  /*2ae0*/  ULEA UR4, UR5, UR7, 0x3 ;  /* 0x0000000705047291 */ /* 0x000fd2000f8e18ff */
[----:B------:R-:W3:Y:S02]  /*2af0*/  SYNCS.PHASECHK.TRANS64.TRYWAIT P0, [UR4], R3 ;  /* 0x00000003ff0075a7 */ /* 0x000ee40008001104 */
[----:B---3--:R-:W-:Y:S05]  /*2b00*/  @!P0 BRA `(.L_x_44) ;  /* 0x0000006000bc8947 */ /* 0x008fea0003800000 */
.L_x_148:
[----:B------:R-:W-:-:S04]  /*2b10*/  UIADD3 UR4, UPT, UPT, UR5, 0x1, URZ ;  /* 0x0000000105047890 */ /* 0x000fc8000fffe0ff */
[----:B------:R-:W-:-:S04]  /*2b20*/  UISETP.NE.AND UP0, UPT, UR4, 0x22, UPT ;  /* 0x000000220400788c */ /* 0x000fc8000bf05270 */
[----:B------:R-:W-:Y:S02]  /*2b30*/  USEL UR6, URZ, 0x1, UP0 ;  /* 0x00000001ff067887 */ /* 0x000fe40008000000 */
[----:B------:R-:W-:-:S04]  /*2b40*/  USEL UR4, UR4, URZ, UP0 ;  /* 0x000000ff04047287 */ /* 0x000fc80008000000 */
[----:B------:R-:W-:Y:S01]  /*2b50*/  ULEA UR5, UR4, UR7, 0x3 ;  /* 0x0000000704057291 */ /* 0x000fe2000f8e18ff */
[----:B------:R-:W-:-:S04]  /*2b60*/  LOP3.LUT R2, R12, UR6, RZ, 0x3c, !PT ;  /* 0x000000060c027c12 */ /* 0x000fc8000f8e3cff */
[----:B-1----:R-:W-:-:S04]  /*2b70*/  SHF.L.U32 R3, R2, 0x1f, RZ ;  /* 0x0000001f02037819 */ /* 0x002fc800000006ff */
[----:B------:R-:W1:Y:S02]  /*2b80*/  SYNCS.PHASECHK.TRANS64.TRYWAIT P0, [UR5], R3 ;  /* 0x00000003ff0075a7 */ /* 0x000e640008001105 */
[----:B-1----:R-:W-:Y:S05]  /*2b90*/  @!P0 BRA `(.L_x_45) ;  /* 0x0000006000b08947 */ /* 0x002fea0003800000 */
.L_x_150:
        /* <DEDUP_REMOVED lines=9> */
.L_x_152:
        /* <DEDUP_REMOVED lines=9> */
.L_x_154:
        /* <DEDUP_REMOVED lines=9> */
.L_x_156:
        /* <DEDUP_REMOVED lines=9> */
.L_x_158:
        /* <DEDUP_REMOVED lines=9> */
.L_x_160:
        /* <DEDUP_REMOVED lines=9> */
.L_x_162:
        /* <DEDUP_REMOVED lines=9> */
.L_x_164:
        /* <DEDUP_REMOVED lines=9> */
.L_x_166:
        /* <DEDUP_REMOVED lines=9> */
.L_x_168:
        /* <DEDUP_REMOVED lines=9> */
.L_x_170:
        /* <DEDUP_REMOVED lines=9> */
.L_x_172:
        /* <DEDUP_REMOVED lines=9> */
.L_x_174:
        /* <DEDUP_REMOVED lines=9> */
.L_x_176:
        /* <DEDUP_REMOVED lines=9> */
.L_x_178:
        /* <DEDUP_REMOVED lines=9> */
.L_x_180:
        /* <DEDUP_REMOVED lines=9> */
.L_x_182:
        /* <DEDUP_REMOVED lines=9> */
.L_x_184:
        /* <DEDUP_REMOVED lines=9> */
.L_x_186:
        /* <DEDUP_REMOVED lines=9> */
.L_x_188:
        /* <DEDUP_REMOVED lines=9> */
.L_x_190:
        /* <DEDUP_REMOVED lines=9> */
.L_x_192:
        /* <DEDUP_REMOVED lines=9> */
.L_x_194:
        /* <DEDUP_REMOVED lines=9> */
.L_x_196:
        /* <DEDUP_REMOVED lines=9> */
.L_x_198:
        /* <DEDUP_REMOVED lines=9> */
.L_x_200:
        /* <DEDUP_REMOVED lines=9> */
.L_x_202:
        /* <DEDUP_REMOVED lines=9> */
.L_x_204:
        /* <DEDUP_REMOVED lines=9> */
.L_x_206:
        /* <DEDUP_REMOVED lines=9> */
.L_x_208:
        /* <DEDUP_REMOVED lines=9> */
.L_x_210:
        /* <DEDUP_REMOVED lines=9> */
.L_x_212:
[----:B------:R-:W-:-:S04]  /*3d10*/  UIADD3 UR4, UPT, UPT, UR4, 0x1, URZ ;  /* 0x0000000104047890 */ /* 0x000fc8000fffe0ff */
[----:B------:R-:W-:-:S04]  /*3d20*/  UISETP.NE.AND UP0, UPT, UR4, 0x22, UPT ;  /* 0x000000220400788c */ /* 0x000fc8000bf05270 */
[----:B------:R-:W-:Y:S02]  /*3d30*/  USEL UR5, URZ, 0x1, UP0 ;  /* 0x00000001ff057887 */ /* 0x000fe40008000000 */
[----:B------:R-:W-:-:S04]  /*3d40*/  USEL UR4, UR4, URZ, UP0 ;  /* 0x000000ff04047287 */ /* 0x000fc80008000000 */
[----:B------:R-:W-:Y:S01]  /*3d50*/  ULEA UR4, UR4, UR7, 0x3 ;  /* 0x0000000704047291 */ /* 0x000fe2000f8e18ff */
[----:B-1----:R-:W-:-:S04]  /*3d60*/  LOP3.LUT R3, R2, UR5, RZ, 0x3c, !PT ;  /* 0x0000000502037c12 */ /* 0x002fc8000f8e3cff */
[----:B------:R-:W-:Y:S01]  /*3d70*/  SHF.L.U32 R3, R3, 0x1f, RZ ;  /* 0x0000001f03037819 */ /* 0x000fe200000006ff */
[----:B------:R-:W-:-:S07]  /*3d80*/  IMAD.U32 R0, RZ, RZ, UR4 ;  /* 0x00000004ff007e24 */ /* 0x000fce000f8e00ff */
.L_x_77:
[----:B-1----:R1:W3:Y:S02]  /*3d90*/  SYNCS.PHASECHK.TRANS64.TRYWAIT P0, [R0+URZ], R3 ;  /* 0x00000003000075a7 */ /* 0x0022e400080011ff */
[----:B---3--:R-:W-:Y:S05]  /*3da0*/  @!P0 NANOSLEEP.SYNCS 0x989680 ;  /* 0x009896800000895d */ /* 0x008fea0003900000 */
[----:B------:R-:W3:Y:S02]  /*3db0*/  @!P0 SYNCS.PHASECHK.TRANS64 P0, [R0+URZ], R3 ;  /* 0x00000003000085a7 */ /* 0x000ee400080010ff */
[----:B--23--:R-:W-:Y:S05]  /*3dc0*/  @P0 EXIT ;  /* 0x000000000000094d */ /* 0x00cfea0003800000 */
[----:B------:R-:W-:Y:S05]  /*3dd0*/  BRA `(.L_x_77) ;  /* 0xfffffffc00ec7947 */ /* 0x000fea000383ffff */
.L_x_23:
[----:B------:R-:W2:Y:S02]  /*3de0*/  S2UR UR4, SR_CgaCtaId ;  /* 0x00000000000479c3 */ /* 0x000ea40000008800 */
[----:B--2---:R-:W-:-:S04]  /*3df0*/  UISETP.NE.AND UP0, UPT, UR4, URZ, UPT ;  /* 0x000000ff0400728c */ /* 0x004fc8000bf05270 */
[----:B------:R-:W-:-:S09]  /*3e00*/  UISETP.NE.OR UP0, UPT, UR18, 0x1, UP0 ;  /* 0x000000011200788c */ /* 0x000fd20008705670 */
[----:B------:R-:W-:Y:S05]  /*3e10*/  BRA.U UP0, `(.L_x_78) ;  /* 0x00000005004c7547 */ /* 0x000fea000b800000 */
[----:B------:R-:W2:Y:S01]  /*3e20*/  S2UR UR5, SR_CgaCtaId ;  /* 0x00000000000579c3 */ /* 0x000ea20000008800 */
[----:B------:R-:W-:Y:S01]  /*3e30*/  UMOV UR4, 0x400 ;  /* 0x0000040000047882 */ /* 0x000fe20000000000 */
[----:B------:R-:W-:Y:S01]  /*3e40*/  ISETP.GE.U32.AND P2, PT, R0, 0x4, PT ;  /* 0x000000040000780c */ /* 0x000fe20003f46070 */
[----:B------:R-:W-:Y:S01]  /*3e50*/  IMAD.MOV.U32 R12, RZ, RZ, 0x1 ;  /* 0x00000001ff0c7424 */ /* 0x000fe200078e00ff */
[----:B------:R-:W-:Y:S02]  /*3e60*/  CS2R R10, SRZ ;  /* 0x00000000000a7805 */ /* 0x000fe4000001ff00 */
[----:B------:R-:W-:Y:S01]  /*3e70*/  CS2R R8, SRZ ;  /* 0x0000000000087805 */ /* 0x000fe2000001ff00 */
[----:B--2---:R-:W-:-:S03]  /*3e80*/  ULEA UR6, UR5, UR4, 0x18 ;  /* 0x0000000405067291 */ /* 0x004fc6000f8ec0ff */
[----:B------:R-:W-:-:S09]  /*3e90*/  UMOV UR5, URZ ;  /* 0x000000ff00057c82 */ /* 0x000fd20008000000 */
.L_x_82:
[----:B------:R-:W-:Y:S02]  /*3ea0*/  LEA R2, R8, UR6, 0x3 ;  /* 0x0000000608027c11 */ /* 0x000fe4000f8e18ff */
[----:B------:R-:W-:-:S03]  /*3eb0*/  SHF.L.U32 R5, R9, 0x1f, RZ ;  /* 0x0000001f09057819 */ /* 0x000fc600000006ff */
[----:B------:R-:W-:Y:S01]  /*3ec0*/  VIADD R4, R2, 0x2c0 ;  /* 0x000002c002047836 */ /* 0x000fe20000000000 */
[----:B------:R-:W2:Y:S02]  /*3ed0*/  SYNCS.PHASECHK.TRANS64.TRYWAIT P0, [R2+URZ+0x2b0], R5 ;  /* 0x0002b005020075a7 */ /* 0x000ea400080011ff */
[----:B--2---:R-:W-:Y:S05]  /*3ee0*/  @!P0 BRA `(.L_x_79) ;  /* 0x0000005800dc8947 */ /* 0x004fea0003800000 */
.L_x_213:
[----:B------:R-:W-:Y:S01]  /*3ef0*/  ULEA UR4, UR5, UR6, 0x3 ;  /* 0x0000000605047291 */ /* 0x000fe2000f8e18ff */
[----:B------:R-:W-:Y:S02]  /*3f00*/  PRMT R4, RZ, 0x654, R4 ;  /* 0x00000654ff047816 */ /* 0x000fe40000000004 */
[----:B--2---:R-:W-:Y:S01]  /*3f10*/  SHF.L.U32 R5, R12, 0x1f, RZ ;  /* 0x0000001f0c057819 */ /* 0x004fe200000006ff */
[----:B------:R-:W-:Y:S01]  /*3f20*/  UIADD3 UR7, UPT, UPT, UR4, 0x250, URZ ;  /* 0x0000025004077890 */ /* 0x000fe2000fffe0ff */
[----:B------:R2:W-:Y:S05]  /*3f30*/  SYNCS.ARRIVE.TRANS64.RED.A1T0 RZ, [R4+URZ], RZ ;  /* 0x000000ff04ff79a7 */ /* 0x0005ea00081004ff */
[----:B------:R-:W-:Y:S01]  /*3f40*/  IMAD.U32 R7, RZ, RZ, UR7 ;  /* 0x00000007ff077e24 */ /* 0x000fe2000f8e00ff */
[----:B------:R-:W3:Y:S04]  /*3f50*/  SYNCS.PHASECHK.TRANS64.TRYWAIT P0, [UR4+0x260], R5 ;  /* 0x00026005ff0075a7 */ /* 0x000ee80008001104 */
[----:B------:R-:W-:Y:S01]  /*3f60*/  PRMT R6, R0, 0x654, R7 ;  /* 0x0000065400067816 */ /* 0x000fe20000000007 */
[----:B--2---:R-:W-:Y:S01]  /*3f70*/  @!P2 IMAD.MOV.U32 R4, RZ, RZ, 0x10 ;  /* 0x00000010ff04a424 */ /* 0x004fe200078e00ff */
[----:B---3--:R-:W-:Y:S06]  /*3f80*/  @!P0 BRA `(.L_x_80) ;  /* 0x0000005800c88947 */ /* 0x008fec0003800000 */
.L_x_215:
[----:B------:R-:W-:Y:S01]  /*3f90*/  ULEA UR8, UR5, UR6, 0x4 ;  /* 0x0000000605087291 */ /* 0x000fe2000f8e20ff */
[----:B------:R-:W-:Y:S01]  /*3fa0*/  SEL R3, R6, R3, !P2 ;  /* 0x0000000306037207 */ /* 0x000fe20005000000 */
[----:B------:R-:W-:Y:S01]  /*3fb0*/  UIADD3 UR9, UPT, UPT, UR4, 0x250, URZ ;  /* 0x0000025004097890 */ /* 0x000fe2000fffe0ff */
[----:B--2---:R-:W-:Y:S01]  /*3fc0*/  LEA R2, R11, UR6, 0x3 ;  /* 0x000000060b027c11 */ /* 0x004fe2000f8e18ff */
[----:B------:R-:W-:Y:S01]  /*3fd0*/  UIADD3 UR8, UPT, UPT, UR8, 0x2e0, URZ ;  /* 0x000002e008087890 */ /* 0x000fe2000fffe0ff */
[----:B------:R-:W-:Y:S01]  /*3fe0*/  SHF.L.U32 R5, R10, 0x1f, RZ ;  /* 0x0000001f0a057819 */ /* 0x000fe200000006ff */
[----:B------:R2:W-:Y:S01]  /*3ff0*/  @!P2 SYNCS.ARRIVE.TRANS64.RED RZ, [R3+URZ], R4 ;  /* 0x0000000403ffa9a7 */ /* 0x0005e200080004ff */
[----:B------:R-:W-:Y:S01]  /*4000*/  UIADD3 UR4, UPT, UPT, UR5, 0x1, URZ ;  /* 0x0000000105047890 */ /* 0x000fe2000fffe0ff */
[----:B------:R-:W-:-:S03]  /*4010*/  VIADD R8, R8, 0x1 ;  /* 0x0000000108087836 */ /* 0x000fc60000000000 */
[----:B------:R-:W-:Y:S02]  /*4020*/  UISETP.NE.AND UP0, UPT, UR4, 0x2, UPT ;  /* 0x000000020400788c */ /* 0x000fe4000bf05270 */
[----:B------:R-:W-:Y:S06]  /*4030*/  UGETNEXTWORKID.BROADCAST [UR8], [UR9] ;  /* 0x00000000080073ca */ /* 0x000fec0008000100 */
[----:B------:R-:W-:Y:S01]  /*4040*/  USEL UR7, URZ, 0x1, UP0 ;  /* 0x00000001ff077887 */ /* 0x000fe20008000000 */
[----:B------:R-:W-:Y:S01]  /*4050*/  ISETP.NE.AND P0, PT, R8, 0x2, PT ;  /* 0x000000020800780c */ /* 0x000fe20003f05270 */
[----:B------:R-:W-:Y:S01]  /*4060*/  USEL UR5, UR4, URZ, UP0 ;  /* 0x000000ff04057287 */ /* 0x000fe20008000000 */
[----:B------:R-:W3:Y:S03]  /*4070*/  SYNCS.PHASECHK.TRANS64.TRYWAIT P1, [R2+URZ+0x250], R5 ;  /* 0x00025005020075a7 */ /* 0x000ee600080211ff */
[----:B------:R-:W-:Y:S01]  /*4080*/  LOP3.LUT R12, R12, UR7, RZ, 0x3c, !PT ;  /* 0x000000070c0c7c12 */ /* 0x000fe2000f8e3cff */
[----:B--23--:R-:W-:Y:S07]  /*4090*/  @!P1 BRA `(.L_x_81) ;  /* 0x00000058009c9947 */ /* 0x00cfee0003800000 */
.L_x_216:
[C---:B------:R-:W-:Y:S01]  /*40a0*/  LEA R4, R11.reuse, UR6, 0x4 ;  /* 0x000000060b047c11 */ /* 0x040fe2000f8e20ff */
[----:B--2---:R-:W-:Y:S01]  /*40b0*/  VIADD R2, R2, 0x260 ;  /* 0x0000026002027836 */ /* 0x004fe20000000000 */
[----:B------:R-:W-:Y:S01]  /*40c0*/  SEL R8, R8, RZ, P0 ;  /* 0x000000ff08087207 */ /* 0x000fe20000000000 */
[----:B------:R-:W-:-:S03]  /*40d0*/  VIADD R11, R11, 0x1 ;  /* 0x000000010b0b7836 */ /* 0x000fc60000000000 */
[----:B------:R-:W2:Y:S01]  /*40e0*/  LDS.128 R4, [R4+0x2e0] ;  /* 0x0002e00004047984 */ /* 0x000ea20000000c00 */
[----:B------:R-:W-:Y:S02]  /*40f0*/  PRMT R2, RZ, 0x654, R2 ;  /* 0x00000654ff027816 */ /* 0x000fe40000000002 */
[C---:B------:R-:W-:Y:S01]  /*4100*/  ISETP.NE.AND P1, PT, R11.reuse, 0x2, PT ;  /* 0x000000020b00780c */ /* 0x040fe20003f25270 */
[----:B------:R-:W-:Y:S01]  /*4110*/  @!PT LDS RZ, [RZ] ;  /* 0x00000000fffff984 */ /* 0x000fe20000000800 */
[----:B------:R-:W-:Y:S01]  /*4120*/  @!PT LDS RZ, [RZ] ;  /* 0x00000000fffff984 */ /* 0x000fe20000000800 */
[----:B------:R-:W-:Y:S01]  /*4130*/  @!PT LDS RZ, [RZ] ;  /* 0x00000000fffff984 */ /* 0x000fe20000000800 */
[----:B------:R-:W-:Y:S01]  /*4140*/  @!PT LDS RZ, [RZ] ;  /* 0x00000000fffff984 */ /* 0x000fe20000000800 */
[----:B------:R3:W-:Y:S06]  /*4150*/  MEMBAR.ALL.CTA ;  /* 0x0000000000007992 */ /* 0x0007ec0000008000 */
[----:B---3--:R-:W3:Y:S01]  /*4160*/  FENCE.VIEW.ASYNC.S ;  /* 0x00000000000073c6 */ /* 0x008ee20000000000 */
[----:B------:R-:W-:Y:S01]  /*4170*/  SEL R11, R11, RZ, P1 ;  /* 0x000000ff0b0b7207 */ /* 0x000fe20000800000 */
[----:B---3--:R3:W-:Y:S01]  /*4180*/  SYNCS.ARRIVE.TRANS64.RED.A1T0 RZ, [R2+URZ], RZ ;  /* 0x000000ff02ff79a7 */ /* 0x0087e200081004ff */
[----:B--2---:R-:W-:-:S02]  /*4190*/  LOP3.LUT P3, RZ, R6, 0x1, RZ, 0xc0, !PT ;  /* 0x0000000106ff7812 */ /* 0x004fc4000786c0ff */
[----:B------:R-:W-:-:S04]  /*41a0*/  SEL R5, RZ, 0x1, P1 ;  /* 0x00000001ff057807 */ /* 0x000fc80000800000 */
[----:B------:R-:W-:Y:S02]  /*41b0*/  LOP3.LUT R10, R10, R5, RZ, 0x3c, !PT ;  /* 0x000000050a0a7212 */ /* 0x000fe400078e3cff */
[----:B---3--:R-:W-:-:S04]  /*41c0*/  SEL R2, RZ, 0x1, P0 ;  /* 0x00000001ff027807 */ /* 0x008fc80000000000 */
[----:B------:R-:W-:Y:S01]  /*41d0*/  LOP3.LUT R9, R9, R2, RZ, 0x3c, !PT ;  /* 0x0000000209097212 */ /* 0x000fe200078e3cff */
[----:B------:R-:W-:Y:S06]  /*41e0*/  @P3 BRA `(.L_x_82) ;  /* 0xfffffffc002c3947 */ /* 0x000fec000383ffff */
[----:B------:R-:W-:Y:S01]  /*41f0*/  ULEA UR4, UR5, UR6, 0x3 ;  /* 0x0000000605047291 */ /* 0x000fe2000f8e18ff */
[----:B------:R-:W-:-:S08]  /*4200*/  SHF.L.U32 R3, R12, 0x1f, RZ ;  /* 0x0000001f0c037819 */ /* 0x000fd000000006ff */
[----:B------:R-:W2:Y:S02]  /*4210*/  SYNCS.PHASECHK.TRANS64 P0, [UR4+0x260], R3 ;  /* 0x00026003ff0075a7 */ /* 0x000ea40008001004 */
[----:B--2---:R-:W-:Y:S05]  /*4220*/  @P0 BRA `(.L_x_83) ;  /* 0x0000000000080947 */ /* 0x004fea0003800000 */
[----:B------:R-:W2:Y:S02]  /*4230*/  SYNCS.PHASECHK.TRANS64.TRYWAIT P0, [UR4+0x260], R3 ;  /* 0x00026003ff0075a7 */ /* 0x000ea40008001104 */
[----:B--2---:R-:W-:Y:S05]  /*4240*/  @!P0 BRA `(.L_x_84) ;  /* 0x0000005800448947 */ /* 0x004fea0003800000 */
.L_x_83:
[----:B------:R-:W-:-:S04]  /*4250*/  UIADD3 UR7, UPT, UPT, UR5, 0x1, URZ ;  /* 0x0000000105077890 */ /* 0x000fc8000fffe0ff */
[----:B------:R-:W-:-:S04]  /*4260*/  UISETP.NE.AND UP0, UPT, UR7, 0x2, UPT ;  /* 0x000000020700788c */ /* 0x000fc8000bf05270 */
[----:B------:R-:W-:Y:S02]  /*4270*/  USEL UR8, URZ, 0x1, UP0 ;  /* 0x00000001ff087887 */ /* 0x000fe40008000000 */
[----:B------:R-:W-:-:S04]  /*4280*/  USEL UR7, UR7, URZ, UP0 ;  /* 0x000000ff07077287 */ /* 0x000fc80008000000 */
[----:B------:R-:W-:Y:S01]  /*4290*/  ULEA UR7, UR7, UR6, 0x3 ;  /* 0x0000000607077291 */ /* 0x000fe2000f8e18ff */
[----:B--2---:R-:W-:-:S04]  /*42a0*/  LOP3.LUT R3, R12, UR8, RZ, 0x3c, !PT ;  /* 0x000000080c037c12 */ /* 0x004fc8000f8e3cff */
[----:B------:R-:W-:-:S04]  /*42b0*/  SHF.L.U32 R0, R3, 0x1f, RZ ;  /* 0x0000001f03007819 */ /* 0x000fc800000006ff */
[----:B------:R-:W2:Y:S02]  /*42c0*/  SYNCS.PHASECHK.TRANS64 P0, [UR7+0x260], R0 ;  /* 0x00026000ff0075a7 */ /* 0x000ea40008001007 */
[----:B-12---:R-:W-:Y:S05]  /*42d0*/  @P0 EXIT ;  /* 0x000000000000094d */ /* 0x006fea0003800000 */
[----:B------:R-:W-:Y:S02]  /*42e0*/  SHF.L.U32 R3, R3, 0x1f, RZ ;  /* 0x0000001f03037819 */ /* 0x000fe400000006ff */
[----:B------:R-:W-:-:S07]  /*42f0*/  MOV R0, UR7 ;  /* 0x0000000700007c02 */ /* 0x000fce0008000f00 */
.L_x_85:
[----:B-1----:R1:W2:Y:S02]  /*4300*/  SYNCS.PHASECHK.TRANS64.TRYWAIT P0, [R0+URZ+0x260], R3 ;  /* 0x00026003000075a7 */ /* 0x0022a400080011ff */
[----:B--2---:R-:W-:Y:S05]  /*4310*/  @!P0 NANOSLEEP.SYNCS 0x989680 ;  /* 0x009896800000895d */ /* 0x004fea0003900000 */
[----:B------:R-:W2:Y:S02]  /*4320*/  @!P0 SYNCS.PHASECHK.TRANS64 P0, [R0+URZ+0x260], R3 ;  /* 0x00026003000085a7 */ /* 0x000ea400080010ff */
[----:B--2---:R-:W-:Y:S05]  /*4330*/  @P0 EXIT ;  /* 0x000000000000094d */ /* 0x004fea0003800000 */
[----:B------:R-:W-:Y:S05]  /*4340*/  BRA `(.L_x_85) ;  /* 0xfffffffc00ec7947 */ /* 0x000fea000383ffff */
.L_x_78:
[----:B------:R-:W-:Y:S05]  /*4350*/  BRA.U UP5, `(.L_x_86) ;  /* 0x0000000d05847547 */ /* 0x000fea000b800000 */
[----:B------:R-:W2:Y:S01]  /*4360*/  S2UR UR7, SR_CgaCtaId ;  /* 0x00000000000779c3 */ /* 0x000ea20000008800 */
[----:B------:R-:W-:Y:S01]  /*4370*/  UMOV UR4, 0x40 ;  /* 0x0000004000047882 */ /* 0x000fe20000000000 */
[----:B------:R-:W-:Y:S01]  /*4380*/  NOP ;  /* 0x0000000000007918 */ /* 0x000fe20000000000 */
[----:B------:R-:W-:Y:S01]  /*4390*/  UMOV UR6, 0x400 ;  /* 0x0000040000067882 */ /* 0x000fe20000000000 */
[----:B--2---:R-:W-:Y:S02]  /*43a0*/  ULEA UR5, UR7, UR4, 0x18 ;  /* 0x0000000407057291 */ /* 0x004fe4000f8ec0ff */
[----:B------:R-:W-:-:S07]  /*43b0*/  ULEA UR6, UR7, UR6, 0x18 ;  /* 0x0000000607067291 */ /* 0x000fce000f8ec0ff */
[----:B------:R-:W2:Y:S02]  /*43c0*/  LDS.U8 R0, [UR5+0x1c] ;  /* 0x00001c05ff007984 */ /* 0x000ea40008000000 */
[----:B--2---:R-:W-:-:S13]  /*43d0*/  ISETP.NE.AND P0, PT, R0, RZ, PT ;  /* 0x000000ff0000720c */ /* 0x004fda0003f05270 */
[----:B------:R-:W-:Y:S05]  /*43e0*/  @P0 BRA `(.L_x_87) ;  /* 0x0000000000580947 */ /* 0x000fea0003800000 */
[----:B------:R-:W-:-:S13]  /*43f0*/  ELECT P0, URZ, PT ;  /* 0x0000000000ff782f */ /* 0x000fda0003800000 */
[----:B------:R-:W-:Y:S05]  /*4400*/  @!P0 BRA `(.L_x_88) ;  /* 0x0000000000608947 */ /* 0x000fea0003800000 */
[----:B------:R-:W-:Y:S01]  /*4410*/  UMOV UR4, 0x10 ;  /* 0x0000001000047882 */ /* 0x000fe20000000000 */
[----:B------:R-:W-:Y:S01]  /*4420*/  HFMA2 R0, -RZ, RZ, 0, 5.9604644775390625e-08 ;  /* 0x00000001ff007431 */ /* 0x000fe200000001ff */
[----:B------:R-:W-:-:S03]  /*4430*/  MOV R3, 0xffff ;  /* 0x0000ffff00037802 */ /* 0x000fc60000000f00 */
[----:B------:R-:W-:Y:S04]  /*4440*/  DEPBAR.LE SB2, 0x36 ;  /* 0x0000ad800000791a */ /* 0x000fe80000000000 */
[----:B------:R-:W2:Y:S02]  /*4450*/  UTCATOMSWS.FIND_AND_SET.ALIGN UP0, UR4, UR4 ;  /* 0x00000004000475e3 */ /* 0x000ea40008000800 */
[----:B--2---:R-:W-:Y:S01]  /*4460*/  MOV R4, UR4 ;  /* 0x0000000400047c02 */ /* 0x004fe20008000f00 */
[----:B------:R-:W-:Y:S06]  /*4470*/  BRA.U UP0, `(.L_x_89) ;  /* 0x0000000100187547 */ /* 0x000fec000b800000 */
.L_x_90:
[----:B------:R-:W-:Y:S05]  /*4480*/  NANOSLEEP 0x64 ;  /* 0x000000640000795d */ /* 0x000fea0003800000 */
[----:B------:R-:W-:-:S05]  /*4490*/  UMOV UR4, 0x10 ;  /* 0x0000001000047882 */ /* 0x000fca0000000000 */
[----:B------:R-:W-:Y:S04]  /*44a0*/  DEPBAR.LE SB2, 0x36 ;  /* 0x0000ad800000791a */ /* 0x000fe80000000000 */
[----:B------:R-:W2:Y:S02]  /*44b0*/  UTCATOMSWS.FIND_AND_SET.ALIGN UP0, UR4, UR4 ;  /* 0x00000004000475e3 */ /* 0x000ea40008000800 */
[----:B--2---:R-:W-:Y:S01]  /*44c0*/  MOV R4, UR4 ;  /* 0x0000000400047c02 */ /* 0x004fe20008000f00 */
[----:B------:R-:W-:Y:S05]  /*44d0*/  BRA.U !UP0, `(.L_x_90) ;  /* 0xfffffffd08e87547 */ /* 0x000fea000b83ffff */
.L_x_89:
[-C--:B------:R-:W-:Y:S02]  /*44e0*/  SHF.L.U32 R3, R3, R4.reuse, RZ ;  /* 0x0000000403037219 */ /* 0x080fe400000006ff */
[----:B------:R-:W-:Y:S01]  /*44f0*/  SHF.L.U32 R0, R0, R4, RZ ;  /* 0x0000000400007219 */ /* 0x000fe200000006ff */
[----:B------:R-:W-:Y:S02]  /*4500*/  IMAD.SHL.U32 R4, R4, 0x20, RZ ;  /* 0x0000002004047824 */ /* 0x000fe400078e00ff */
[----:B------:R2:W-:Y:S04]  /*4510*/  ATOMS.OR RZ, [UR5+0x14], R3 ;  /* 0x00001403ffff798c */ /* 0x0005e8000b000005 */
[----:B------:R2:W-:Y:S04]  /*4520*/  ATOMS.OR RZ, [UR5+0x18], R0 ;  /* 0x00001800ffff798c */ /* 0x0005e8000b000005 */
[----:B------:R2:W-:Y:S01]  /*4530*/  STS [UR6+0x300], R4 ;  /* 0x00030004ff007988 */ /* 0x0005e20008000806 */
[----:B------:R-:W-:Y:S05]  /*4540*/  BRA `(.L_x_88) ;  /* 0x0000000000107947 */ /* 0x000fea0003800000 */
.L_x_87:
[----:B------:R-:W-:Y:S02]  /*4550*/  MOV R0, 0xffffffff ;  /* 0xffffffff00007802 */ /* 0x000fe40000000f00 */
[----:B------:R-:W-:-:S03]  /*4560*/  MOV R4, 0x4590 ;  /* 0x0000459000047802 */ /* 0x000fc60000000f00 */
[----:B------:R2:W-:Y:S04]  /*4570*/  STS [UR6+0x300], R0 ;  /* 0x00030000ff007988 */ /* 0x0005e80008000806 */
[----:B-12--5:R-:W-:Y:S05]  /*4580*/  CALL.REL.NOINC `($__internal_1_$__cuda_sm10x_tcgen05_guardrail_trap_phase_invalid_during_alloc) ;  /* 0x0000005c00007944 */ /* 0x026fea0003c00000 */
.L_x_88:
[----:B------:R-:W-:Y:S05]  /*4590*/  WARPSYNC.ALL ;  /* 0x0000000000007948 */ /* 0x000fea0003800000 */
[----:B------:R-:W3:Y:S01]  /*45a0*/  S2UR UR4, SR_CgaCtaId ;  /* 0x00000000000479c3 */ /* 0x000ee20000008800 */
[----:B------:R-:W-:Y:S01]  /*45b0*/  UMOV UR13, 0x400 ;  /* 0x00000400000d7882 */ /* 0x000fe20000000000 */
[----:B------:R-:W-:-:S06]  /*45c0*/  NOP ;  /* 0x0000000000007918 */ /* 0x000fcc0000000000 */
[----:B------:R-:W-:Y:S06]  /*45d0*/  BAR.ARV 0x6, 0xa0 ;  /* 0x0182800000007b1d */ /* 0x000fec0000002000 */
[----:B------:R-:W4:Y:S01]  /*45e0*/  LDCU UR5, c[0x0][0x38c] ;  /* 0x00007180ff0577ac */ /* 0x000f220008000800 */
[----:B------:R-:W-:Y:S01]  /*45f0*/  LOP3.LUT R2, R2, 0xffff, RZ, 0xc0, !PT ;  /* 0x0000ffff02027812 */ /* 0x000fe200078ec0ff */
[----:B------:R-:W-:Y:S01]  /*4600*/  IMAD.MOV.U32 R11, RZ, RZ, 0x1 ;  /* 0x00000001ff0b7424 */ /* 0x000fe200078e00ff */
[----:B------:R-:W-:Y:S01]  /*4610*/  CS2R R8, SRZ ;  /* 0x0000000000087805 */ /* 0x000fe2000001ff00 */
[----:B------:R-:W1:Y:S01]  /*4620*/  LDCU UR8, c[0x0][0x38c] ;  /* 0x00007180ff0877ac */ /* 0x000e620008000800 */
[----:B------:R-:W-:Y:S01]  /*4630*/  R2UR UR15, R2 ;  /* 0x00000000020f72ca */ /* 0x000fe200000e0000 */
[----:B------:R-:W-:Y:S01]  /*4640*/  IMAD.MOV.U32 R10, RZ, RZ, RZ ;  /* 0x000000ffff0a7224 */ /* 0x000fe200078e00ff */
[----:B------:R-:W-:Y:S01]  /*4650*/  UMOV UR18, URZ ;  /* 0x000000ff00127c82 */ /* 0x000fe20008000000 */
[----:B------:R-:W-:Y:S01]  /*4660*/  UMOV UR10, URZ ;  /* 0x000000ff000a7c82 */ /* 0x000fe20008000000 */
[----:B---3--:R-:W-:Y:S01]  /*4670*/  ULEA UR13, UR4, UR13, 0x18 ;  /* 0x0000000d040d7291 */ /* 0x008fe2000f8ec0ff */
[----:B------:R-:W-:Y:S01]  /*4680*/  UMOV UR20, 0x0 ;  /* 0x0000000000147882 */ /* 0x000fe20000000000 */
[----:B------:R-:W-:-:S02]  /*4690*/  UMOV UR21, 0x4200490 ;  /* 0x0420049000157882 */ /* 0x000fc40000000000 */
[----:B------:R-:W-:Y:S02]  /*46a0*/  UIADD3 UR6, UPT, UPT, UR13, 0x4600, URZ ;  /* 0x000046000d067890 */ /* 0x000fe4000fffe0ff */
[----:B------:R-:W-:Y:S02]  /*46b0*/  UIADD3 UR7, UPT, UPT, UR13, 0x15600, URZ ;  /* 0x000156000d077890 */ /* 0x000fe4000fffe0ff */
[----:B----4-:R-:W-:Y:S01]  /*46c0*/  UIADD3 UR5, UPT, UPT, UR5, 0x1f, URZ ;  /* 0x0000001f05057890 */ /* 0x010fe2000fffe0ff */
[----:B--2---:R-:W2:Y:S01]  /*46d0*/  LDS R0, [UR13+0x300] ;  /* 0x0003000dff007984 */ /* 0x004ea20008000800 */
[----:B------:R-:W-:Y:S02]  /*46e0*/  USHF.R.U32.HI UR6, URZ, 0x4, UR6 ;  /* 0x00000004ff067899 */ /* 0x000fe40008011606 */
[----:B------:R-:W-:Y:S02]  /*46f0*/  USHF.R.S32.HI UR4, URZ, 0x1f, UR5 ;  /* 0x0000001fff047899 */ /* 0x000fe40008011405 */
[----:B------:R-:W-:-:S02]  /*4700*/  ULOP3.LUT UR6, UR6, 0x3fff, URZ, 0xc0, !UPT ;  /* 0x00003fff06067892 */ /* 0x000fc4000f8ec0ff */
[----:B------:R-:W-:Y:S02]  /*4710*/  ULEA.HI UR4, UR4, UR5, URZ, 0x5 ;  /* 0x0000000504047291 */ /* 0x000fe4000f8f28ff */
[----:B------:R-:W-:Y:S02]  /*4720*/  USHF.R.U32.HI UR5, URZ, 0x4, UR7 ;  /* 0x00000004ff057899 */ /* 0x000fe40008011607 */
[----:B------:R-:W-:Y:S02]  /*4730*/  USHF.R.S32.HI UR22, URZ, 0x5, UR4 ;  /* 0x00000005ff167899 */ /* 0x000fe40008011404 */
[----:B------:R-:W-:Y:S02]  /*4740*/  ULOP3.LUT UR5, UR5, 0x3fff, URZ, 0xc0, !UPT ;  /* 0x00003fff05057892 */ /* 0x000fe4000f8ec0ff */
[----:B------:R-:W-:Y:S02]  /*4750*/  UISETP.LT.AND UP0, UPT, UR22, 0x1, UPT ;  /* 0x000000011600788c */ /* 0x000fe4000bf01270 */
[----:B------:R-:W-:-:S02]  /*4760*/  ULOP3.LUT UR16, UR6, 0x10000, URZ, 0xfc, !UPT ;  /* 0x0001000006107892 */ /* 0x000fc4000f8efcff */
[----:B------:R-:W-:Y:S02]  /*4770*/  USEL UR23, UR22, 0x1, !UP0 ;  /* 0x0000000116177887 */ /* 0x000fe4000c000000 */
[----:B------:R-:W-:Y:S02]  /*4780*/  ULOP3.LUT UR17, UR5, 0x10000, URZ, 0xfc, !UPT ;  /* 0x0001000005117892 */ /* 0x000fe4000f8efcff */
[----:B------:R-:W-:Y:S02]  /*4790*/  UIADD3 UR23, UPT, UPT, -UR23, URZ, URZ ;  /* 0x000000ff17177290 */ /* 0x000fe4000fffe1ff */
[----:B-1----:R-:W-:Y:S01]  /*47a0*/  UISETP.GE.AND UP4, UPT, UR8, 0x1, UPT ;  /* 0x000000010800788c */ /* 0x002fe2000bf86270 */
[----:B--2---:R-:W-:-:S15]  /*47b0*/  R2UR UR24, R0 ;  /* 0x00000000001872ca */ /* 0x004fde00000e0000 */
.L_x_97:
[----:B------:R-:W-:Y:S02]  /*47c0*/  LEA R0, R10, UR13, 0x3 ;  /* 0x0000000d0a007c11 */ /* 0x000fe4000f8e18ff */
[----:B------:R-:W-:Y:S02]  /*47d0*/  SHF.L.U32 R5, R9, 0x1f, RZ ;  /* 0x0000001f09057819 */ /* 0x000fe400000006ff */
[----:B------:R-:W-:Y:S01]  /*47e0*/  PLOP3.LUT P0, PT, PT, PT, UP4, 0x80, 0x8 ;  /* 0x000000000008781c */ /* 0x000fe20003f0f048 */
[----:B------:R-:W-:Y:S01]  /*47f0*/  VIADD R3, R0, 0x260 ;  /* 0x0000026000037836 */ /* 0x000fe20000000000 */
[----:B-1----:R-:W1:Y:S02]  /*4800*/  SYNCS.PHASECHK.TRANS64.TRYWAIT P1, [R0+URZ+0x250], R5 ;  /* 0x00025005000075a7 */ /* 0x002e6400080211ff */
[----:B-1-3--:R-:W-:Y:S09]  /*4810*/  @!P1 BRA `(.L_x_91) ;  /* 0x0000005000e89947 */ /* 0x00aff20003800000 */
.L_x_218:
[----:B------:R-:W-:Y:S01]  /*4820*/  LEA R4, R10, UR13, 0x4 ;  /* 0x0000000d0a047c11 */ /* 0x000fe2000f8e20ff */
[----:B------:R-:W-:Y:S01]  /*4830*/  @UP4 ULEA UR4, UR10, UR13, 0x3 ;  /* 0x0000000d0a044291 */ /* 0x000fe2000f8e18ff */
[----:B------:R-:W-:Y:S01]  /*4840*/  PLOP3.LUT P2, PT, PT, PT, PT, 0x80, 0x8 ;  /* 0x000000000008781c */ /* 0x000fe20003f4f070 */
[----:B------:R-:W-:Y:S01]  /*4850*/  ULEA UR19, UR18, UR13, 0x3 ;  /* 0x0000000d12137291 */ /* 0x000fe2000f8e18ff */
[----:B------:R-:W-:Y:S02]  /*4860*/  PRMT R3, RZ, 0x654, R3 ;  /* 0x00000654ff037816 */ /* 0x000fe40000000003 */
[----:B-1----:R-:W1:Y:S01]  /*4870*/  LDS.128 R4, [R4+0x2e0] ;  /* 0x0002e00004047984 */ /* 0x002e620000000c00 */
[----:B------:R-:W-:Y:S02]  /*4880*/  @P0 SHF.L.U32 R2, R8, 0x1f, RZ ;  /* 0x0000001f08020819 */ /* 0x000fe400000006ff */
[----:B------:R-:W-:Y:S01]  /*4890*/  SHF.L.U32 R0, R11, 0x1f, RZ ;  /* 0x0000001f0b007819 */ /* 0x000fe200000006ff */
[----:B------:R-:W-:Y:S01]  /*48a0*/  @!PT LDS RZ, [RZ] ;  /* 0x00000000fffff984 */ /* 0x000fe20000000800 */
[----:B------:R-:W-:Y:S01]  /*48b0*/  @!PT LDS RZ, [RZ] ;  /* 0x00000000fffff984 */ /* 0x000fe20000000800 */
[----:B------:R-:W-:Y:S01]  /*48c0*/  @!PT LDS RZ, [RZ] ;  /* 0x00000000fffff984 */ /* 0x000fe20000000800 */
[----:B------:R-:W-:Y:S01]  /*48d0*/  @!PT LDS RZ, [RZ] ;  /* 0x00000000fffff984 */ /* 0x000fe20000000800 */
[----:B------:R2:W-:Y:S06]  /*48e0*/  MEMBAR.ALL.CTA ;  /* 0x0000000000007992 */ /* 0x0005ec0000008000 */
[----:B--2---:R-:W2:Y:S02]  /*48f0*/  FENCE.VIEW.ASYNC.S ;  /* 0x00000000000073c6 */ /* 0x004ea40000000000 */
[----:B--2---:R2:W-:Y:S01]  /*4900*/  SYNCS.ARRIVE.TRANS64.RED.A1T0 RZ, [R3+URZ], RZ ;  /* 0x000000ff03ff79a7 */ /* 0x0045e200081004ff */
[----:B------:R2:W3:Y:S01]  /*4910*/  @P0 SYNCS.PHASECHK.TRANS64.TRYWAIT P2, [UR4], R2 ;  /* 0x00000002ff0005a7 */ /* 0x0004e20008041104 */
[----:B-1----:R-:W-:Y:S01]  /*4920*/  LOP3.LUT P1, RZ, R6, 0x1, RZ, 0xc0, !PT ;  /* 0x0000000106ff7812 */ /* 0x002fe2000782c0ff */
[----:B------:R-:W1:Y:S02]  /*4930*/  SYNCS.PHASECHK.TRANS64.TRYWAIT P0, [UR19+0x290], R0 ;  /* 0x00029000ff0075a7 */ /* 0x000e640008001113 */
[----:B-123--:R-:W-:Y:S10]  /*4940*/  @!P0 BRA `(.L_x_92) ;  /* 0x0000005000b08947 */ /* 0x00eff40003800000 */
.L_x_220:
[----:B------:R-:W-:Y:S01]  /*4950*/  IADD3 R10, PT, PT, R10, 0x1, RZ ;  /* 0x000000010a0a7810 */ /* 0x000fe20007ffe0ff */
[----:B------:R-:W-:Y:S06]  /*4960*/  BRA.U !UP4, `(.L_x_93) ;  /* 0x000000010ca07547 */ /* 0x000fec000b800000 */
[----:B------:R-:W-:Y:S02]  /*4970*/  ULEA.HI UR4, UR18, UR18, URZ, 0x1 ;  /* 0x0000001212047291 */ /* 0x000fe4000f8f08ff */
[----:B------:R-:W-:Y:S02]  /*4980*/  UPLOP3.LUT UP2, UPT, UPT, UPT, UPT, 0x40, 0x4 ;  /* 0x000000000004789c */ /* 0x000fe40003f4e870 */
[----:B------:R-:W-:Y:S02]  /*4990*/  USHF.L.U32 UR5, UR4, 0x6, URZ ;  /* 0x0000000604057899 */ /* 0x000fe400080006ff */
[----:B------:R-:W-:Y:S02]  /*49a0*/  ULOP3.LUT UR14, UR4, 0xffe, URZ, 0xc0, !UPT ;  /* 0x00000ffe040e7892 */ /* 0x000fe4000f8ec0ff */
[----:B------:R-:W-:Y:S02]  /*49b0*/  ULOP3.LUT UR4, UR5, 0xffffff80, URZ, 0xc0, !UPT ;  /* 0xffffff8005047892 */ /* 0x000fe4000f8ec0ff */
[----:B------:R-:W-:-:S02]  /*49c0*/  UIADD3 UR14, UPT, UPT, -UR14, UR18, URZ ;  /* 0x000000120e0e7290 */ /* 0x000fc4000fffe1ff */
[----:B------:R-:W-:Y:S01]  /*49d0*/  UIADD3 UR4, UPT, UPT, UR24, UR4, URZ ;  /* 0x0000000418047290 */ /* 0x000fe2000fffe0ff */
[----:B------:R-:W-:Y:S01]  /*49e0*/  UMOV UR12, UR23 ;  /* 0x00000017000c7c82 */ /* 0x000fe20008000000 */
[----:B------:R-:W-:Y:S02]  /*49f0*/  UMOV UR11, UR22 ;  /* 0x00000016000b7c82 */ /* 0x000fe40008000000 */
[----:B------:R-:W-:Y:S01]  /*4a00*/  ULEA UR14, UR14, UR4, 0x14 ;  /* 0x000000040e0e7291 */ /* 0x000fe2000f8ea0ff */
[----:B------:R-:W-:-:S11]  /*4a10*/  UMOV UR5, UR10 ;  /* 0x0000000a00057c82 */ /* 0x000fd60008000000 */
.L_x_96:
[----:B------:R-:W-:Y:S02]  /*4a20*/  UIADD3 UR12, UPT, UPT, UR12, 0x1, URZ ;  /* 0x000000010c0c7890 */ /* 0x000fe4000fffe0ff */
[----:B--2---:R-:W-:Y:S02]  /*4a30*/  ULEA UR6, UR5, UR13, 0x3 ;  /* 0x0000000d05067291 */ /* 0x004fe4000f8e18ff */
[----:B------:R-:W-:Y:S01]  /*4a40*/  UISETP.NE.AND UP3, UPT, UR12, URZ, UPT ;  /* 0x000000ff0c00728c */ /* 0x000fe2000bf65270 */
[----:B---3--:R-:W-:Y:S10]  /*4a50*/  @P2 BRA `(.L_x_94) ;  /* 0x00000000000c2947 */ /* 0x008ff40003800000 */
[----:B-1----:R-:W-:Y:S04]  /*4a60*/  SHF.L.U32 R3, R8, 0x1f, RZ ;  /* 0x0000001f08037819 */ /* 0x002fe800000006ff */
[----:B------:R-:W1:Y:S02]  /*4a70*/  SYNCS.PHASECHK.TRANS64.TRYWAIT P0, [UR6], R3 ;  /* 0x00000003ff0075a7 */ /* 0x000e640008001106 */
[----:B-1----:R-:W-:Y:S05]  /*4a80*/  @!P0 BRA `(.L_x_95) ;  /* 0x0000005000788947 */ /* 0x002fea0003800000 */
.L_x_94:
[----:B------:R-:W-:Y:S01]  /*4a90*/  UISETP.NE.AND UP0, UPT, UR11, 0x1, UPT ;  /* 0x000000010b00788c */ /* 0x000fe2000bf05270 */
[----:B------:R-:W-:Y:S01]  /*4aa0*/  PLOP3.LUT P2, PT, PT, PT, PT, 0x80, 0x8 ;  /* 0x000000000008781c */ /* 0x000fe20003f4f070 */
[----:B------:R-:W-:Y:S02]  /*4ab0*/  UIADD3 UR4, UPT, UPT, UR5, 0x1, URZ ;  /* 0x0000000105047890 */ /* 0x000fe4000fffe0ff */
[----:B------:R-:W-:Y:S02]  /*4ac0*/  ULEA UR8, UR5, UR17, 0x8 ;  /* 0x0000001105087291 */ /* 0x000fe4000f8e40ff */
[----:B------:R-:W-:Y:S01]  /*4ad0*/  UISETP.NE.AND UP1, UPT, UR4, 0x22, UPT ;  /* 0x000000220400788c */ /* 0x000fe2000bf25270 */
[----:B------:R-:W-:Y:S01]  /*4ae0*/  PLOP3.LUT P0, PT, PT, PT, UP0, 0x80, 0x8 ;  /* 0x000000000008781c */ /* 0x000fe20003f0f008 */
[----:B------:R-:W-:Y:S02]  /*4af0*/  UIADD3 UR11, UPT, UPT, UR11, -0x1, URZ ;  /* 0xffffffff0b0b7890 */ /* 0x000fe4000fffe0ff */
[----:B------:R-:W-:Y:S02]  /*4b00*/  USEL UR7, URZ, 0x1, UP1 ;  /* 0x00000001ff077887 */ /* 0x000fe40008800000 */
[----:B------:R-:W-:Y:S01]  /*4b10*/  USEL UR10, UR4, URZ, UP1 ;  /* 0x000000ff040a7287 */ /* 0x000fe20008800000 */
[----:B------:R-:W-:Y:S03]  /*4b20*/  UMOV UR9, 0xc0004010 ;  /* 0xc000401000097882 */ /* 0x000fe60000000000 */
[----:B------:R-:W-:Y:S01]  /*4b30*/  @UP0 ULEA UR4, UR10, UR13, 0x3 ;  /* 0x0000000d0a040291 */ /* 0x000fe2000f8e18ff */
[----:B------:R-:W-:Y:S01]  /*4b40*/  LOP3.LUT R8, R8, UR7, RZ, 0x3c, !PT ;  /* 0x0000000708087c12 */ /* 0x000fe2000f8e3cff */
[----:B------:R-:W-:Y:S03]  /*4b50*/  UMOV UR7, 0xc0004010 ;  /* 0xc000401000077882 */ /* 0x000fe60000000000 */
[----:B-1----:R-:W-:Y:S04]  /*4b60*/  @P0 SHF.L.U32 R0, R8, 0x1f, RZ ;  /* 0x0000001f08000819 */ /* 0x002fe800000006ff */
[----:B------:R2:W3:Y:S01]  /*4b70*/  @P0 SYNCS.PHASECHK.TRANS64.TRYWAIT P2, [UR4], R0 ;  /* 0x00000000ff0005a7 */ /* 0x0004e20008041104 */
[----:B------:R-:W-:Y:S02]  /*4b80*/  UIADD3 UR4, UPT, UPT, UR6, 0x110, URZ ;  /* 0x0000011006047890 */ /* 0x000fe4000fffe0ff */
[----:B------:R-:W-:Y:S03]  /*4b90*/  ULEA UR6, UR5, UR16, 0x7 ;  /* 0x0000001005067291 */ /* 0x000fe6000f8e38ff */
[----:B------:R-:W-:Y:S06]  /*4ba0*/  UMOV UR5, UR10 ;  /* 0x0000000a00057c82 */ /* 0x000fec0008000000 */
[----:B------:R2:W-:Y:S01]  /*4bb0*/  UTCQMMA gdesc[UR6], gdesc[UR8], tmem[UR14], tmem[UR20], idesc[UR21], UP2 ;  /* 0x00ff1408060075ea */ /* 0x0005e2000900030e */
[----:B------:R-:W-:Y:S01]  /*4bc0*/  UPLOP3.LUT UP2, UPT, UPT, UPT, UPT, 0x80, 0x8 ;  /* 0x000000000008789c */ /* 0x000fe20003f4f070 */
[----:B------:R2:W-:Y:S01]  /*4bd0*/  UTCBAR.MULTICAST [UR4], URZ, UR15 ;  /* 0x000000ff040073e9 */ /* 0x0005e2000800080f */
[----:B------:R-:W-:Y:S09]  /*4be0*/  BRA.U UP3, `(.L_x_96) ;  /* 0xfffffffd038c7547 */ /* 0x000ff2000b83ffff */
.L_x_93:
[----:B--2---:R-:W-:Y:S01]  /*4bf0*/  UIADD3 UR4, UPT, UPT, UR18, 0x1, URZ ;  /* 0x0000000112047890 */ /* 0x004fe2000fffe0ff */
[C---:B------:R-:W-:Y:S01]  /*4c00*/  ISETP.NE.AND P0, PT, R10.reuse, 0x2, PT ;  /* 0x000000020a00780c */ /* 0x040fe20003f05270 */
[----:B------:R-:W-:Y:S02]  /*4c10*/  UIADD3 UR5, UPT, UPT, UR19, 0x270, URZ ;  /* 0x0000027013057890 */ /* 0x000fe4000fffe0ff */
[----:B------:R-:W-:Y:S01]  /*4c20*/  UISETP.NE.AND UP0, UPT, UR4, 0x4, UPT ;  /* 0x000000040400788c */ /* 0x000fe2000bf05270 */
[----:B-1----:R-:W-:Y:S02]  /*4c30*/  SEL R0, RZ, 0x1, P0 ;  /* 0x00000001ff007807 */ /* 0x002fe40000000000 */
[----:B------:R-:W-:Y:S01]  /*4c40*/  SEL R10, R10, RZ, P0 ;  /* 0x000000ff0a0a7207 */ /* 0x000fe20000000000 */
[----:B------:R-:W-:Y:S01]  /*4c50*/  USEL UR6, URZ, 0x1, UP0 ;  /* 0x00000001ff067887 */ /* 0x000fe20008000000 */
[----:B------:R-:W-:Y:S01]  /*4c60*/  LOP3.LUT R9, R9, R0, RZ, 0x3c, !PT ;  /* 0x0000000009097212 */ /* 0x000fe200078e3cff */
[----:B------:R-:W-:Y:S01]  /*4c70*/  USEL UR18, UR4, URZ, UP0 ;  /* 0x000000ff04127287 */ /* 0x000fe20008000000 */
[----:B------:R1:W-:Y:S03]  /*4c80*/  UTCBAR [UR5], URZ ;  /* 0x000000ff050073e9 */ /* 0x0003e600080000ff */
[----:B------:R-:W-:Y:S01]  /*4c90*/  LOP3.LUT R11, R11, UR6, RZ, 0x3c, !PT ;  /* 0x000000060b0b7c12 */ /* 0x000fe2000f8e3cff */
[----:B------:R-:W-:Y:S07]  /*4ca0*/  @P1 BRA `(.L_x_97) ;  /* 0xfffffff800c41947 */ /* 0x000fee000383ffff */
[----:B------:R-:W2:Y:S01]  /*4cb0*/  S2UR UR8, SR_CgaCtaId ;  /* 0x00000000000879c3 */ /* 0x000ea20000008800 */
[----:B------:R-:W-:Y:S01]  /*4cc0*/  ELECT P0, URZ, PT ;  /* 0x0000000000ff782f */ /* 0x000fe20003800000 */
[----:B------:R-:W-:Y:S01]  /*4cd0*/  IMAD.MOV.U32 R0, RZ, RZ, 0x1 ;  /* 0x00000001ff007424 */ /* 0x000fe200078e00ff */
[----:B------:R-:W-:Y:S01]  /*4ce0*/  UIADD3 UR13, UPT, UPT, UR13, 0x290, URZ ;  /* 0x000002900d0d7890 */ /* 0x000fe2000fffe0ff */
[----:B------:R-:W-:Y:S01]  /*4cf0*/  SHF.L.U32 R3, R11, 0x1f, RZ ;  /* 0x0000001f0b037819 */ /* 0x000fe200000006ff */
[----:B------:R-:W-:-:S03]  /*4d00*/  UMOV UR4, 0x40 ;  /* 0x0000004000047882 */ /* 0x000fc60000000000 */
[----:B------:R-:W-:Y:S01]  /*4d10*/  UVIRTCOUNT.DEALLOC.SMPOOL 0x80 ;  /* 0x000000800000784c */ /* 0x000fe20000000000 */
[----:B--2---:R-:W-:Y:S02]  /*4d20*/  ULEA UR8, UR8, UR4, 0x18 ;  /* 0x0000000408087291 */ /* 0x004fe4000f8ec0ff */
[----:B------:R-:W-:-:S07]  /*4d30*/  ULEA UR4, UR18, UR13, 0x3 ;  /* 0x0000000d12047291 */ /* 0x000fce000f8e18ff */
[----:B------:R2:W-:Y:S02]  /*4d40*/  @P0 STS.U8 [UR8+0x1c], R0 ;  /* 0x00001c00ff000988 */ /* 0x0005e40008000008 */
[----:B------:R-:W4:Y:S02]  /*4d50*/  SYNCS.PHASECHK.TRANS64.TRYWAIT P0, [UR4], R3 ;  /* 0x00000003ff0075a7 */ /* 0x000f240008001104 */
[----:B--2-4-:R-:W-:Y:S05]  /*4d60*/  @!P0 BRA `(.L_x_98) ;  /* 0x0000004c00d88947 */ /* 0x014fea0003800000 */
.L_x_223:
[----:B------:R-:W-:-:S04]  /*4d70*/  UIADD3 UR4, UPT, UPT, UR18, 0x1, URZ ;  /* 0x0000000112047890 */ /* 0x000fc8000fffe0ff */
[----:B------:R-:W-:-:S04]  /*4d80*/  UISETP.NE.AND UP0, UPT, UR4, 0x4, UPT ;  /* 0x000000040400788c */ /* 0x000fc8000bf05270 */
[----:B------:R-:W-:Y:S02]  /*4d90*/  USEL UR6, URZ, 0x1, UP0 ;  /* 0x00000001ff067887 */ /* 0x000fe40008000000 */
[----:B------:R-:W-:-:S04]  /*4da0*/  USEL UR4, UR4, URZ, UP0 ;  /* 0x000000ff04047287 */ /* 0x000fc80008000000 */
[----:B-1----:R-:W-:Y:S01]  /*4db0*/  ULEA UR5, UR4, UR13, 0x3 ;  /* 0x0000000d04057291 */ /* 0x002fe2000f8e18ff */
[----:B------:R-:W-:-:S04]  /*4dc0*/  LOP3.LUT R2, R11, UR6, RZ, 0x3c, !PT ;  /* 0x000000060b027c12 */ /* 0x000fc8000f8e3cff */
[----:B--2---:R-:W-:-:S04]  /*4dd0*/  SHF.L.U32 R3, R2, 0x1f, RZ ;  /* 0x0000001f02037819 */ /* 0x004fc800000006ff */
[----:B------:R-:W1:Y:S02]  /*4de0*/  SYNCS.PHASECHK.TRANS64.TRYWAIT P0, [UR5], R3 ;  /* 0x00000003ff0075a7 */ /* 0x000e640008001105 */
[----:B-1----:R-:W-:Y:S05]  /*4df0*/  @!P0 BRA `(.L_x_99) ;  /* 0x0000004c00cc8947 */ /* 0x002fea0003800000 */
.L_x_225:
        /* <DEDUP_REMOVED lines=9> */
.L_x_227:
[----:B------:R-:W-:-:S04]  /*4e90*/  UIADD3 UR4, UPT, UPT, UR4, 0x1, URZ ;  /* 0x0000000104047890 */ /* 0x000fc8000fffe0ff */
[----:B------:R-:W-:-:S04]  /*4ea0*/  UISETP.NE.AND UP0, UPT, UR4, 0x4, UPT ;  /* 0x000000040400788c */ /* 0x000fc8000bf05270 */
[----:B------:R-:W-:Y:S02]  /*4eb0*/  USEL UR5, URZ, 0x1, UP0 ;  /* 0x00000001ff057887 */ /* 0x000fe40008000000 */
[----:B------:R-:W-:-:S04]  /*4ec0*/  USEL UR4, UR4, URZ, UP0 ;  /* 0x000000ff04047287 */ /* 0x000fc80008000000 */
[----:B------:R-:W-:Y:S01]  /*4ed0*/  ULEA UR4, UR4, UR13, 0x3 ;  /* 0x0000000d04047291 */ /* 0x000fe2000f8e18ff */
[----:B-1----:R-:W-:-:S04]  /*4ee0*/  LOP3.LUT R3, R2, UR5, RZ, 0x3c, !PT ;  /* 0x0000000502037c12 */ /* 0x002fc8000f8e3cff */
[----:B------:R-:W-:-:S04]  /*4ef0*/  SHF.L.U32 R3, R3, 0x1f, RZ ;  /* 0x0000001f03037819 */ /* 0x000fc800000006ff */
[----:B------:R-:W1:Y:S02]  /*4f00*/  SYNCS.PHASECHK.TRANS64.TRYWAIT P0, [UR4], R3 ;  /* 0x00000003ff0075a7 */ /* 0x000e640008001104 */
[----:B-1----:R-:W-:Y:S05]  /*4f10*/  @!P0 BRA `(.L_x_101) ;  /* 0x0000004c00b48947 */ /* 0x002fea0003800000 */
.L_x_229:
[----:B------:R-:W-:Y:S01]  /*4f20*/  NOP ;  /* 0x0000000000007918 */ /* 0x000fe20000000000 */
[----:B-1----:R-:W1:Y:S01]  /*4f30*/  LDS R0, [UR8+0x14] ;  /* 0x00001408ff007984 */ /* 0x002e620008000800 */
[----:B------:R-:W-:Y:S01]  /*4f40*/  ULOP3.LUT UR4, UR24, 0xffff, URZ, 0xc0, !UPT ;  /* 0x0000ffff18047892 */ /* 0x000fe2000f8ec0ff */
[----:B------:R-:W-:Y:S01]  /*4f50*/  UMOV UR5, 0xffff ;  /* 0x0000ffff00057882 */ /* 0x000fe20000000000 */
[----:B------:R-:W-:Y:S02]  /*4f60*/  UMOV UR6, 0x1 ;  /* 0x0000000100067882 */ /* 0x000fe40000000000 */
[----:B------:R-:W-:-:S04]  /*4f70*/  USHF.R.U32.HI UR4, URZ, 0x5, UR4 ;  /* 0x00000005ff047899 */ /* 0x000fc80008011604 */
[----:B------:R-:W-:Y:S02]  /*4f80*/  USHF.L.U32 UR5, UR5, UR4, URZ ;  /* 0x0000000405057299 */ /* 0x000fe400080006ff */
[----:B------:R-:W-:-:S04]  /*4f90*/  USHF.L.U32 UR4, UR6, UR4, URZ ;  /* 0x0000000406047299 */ /* 0x000fc800080006ff */
[----:B-1----:R-:W-:-:S04]  /*4fa0*/  LOP3.LUT R0, R0, UR5, RZ, 0xc0, !PT ;  /* 0x0000000500007c12 */ /* 0x002fc8000f8ec0ff */
[----:B------:R-:W-:-:S13]  /*4fb0*/  ISETP.NE.AND P0, PT, R0, UR5, PT ;  /* 0x0000000500007c0c */ /* 0x000fda000bf05270 */
[----:B------:R-:W-:Y:S05]  /*4fc0*/  @P0 BRA `(.L_x_102) ;  /* 0x0000000000580947 */ /* 0x000fea0003800000 */
[----:B------:R-:W1:Y:S02]  /*4fd0*/  LDS R0, [UR8+0x18] ;  /* 0x00001808ff007984 */ /* 0x000e640008000800 */
[----:B-1----:R-:W-:-:S04]  /*4fe0*/  LOP3.LUT R0, R0, UR4, RZ, 0xc0, !PT ;  /* 0x0000000400007c12 */ /* 0x002fc8000f8ec0ff */
[----:B------:R-:W-:-:S13]  /*4ff0*/  ISETP.NE.AND P0, PT, R0, UR4, PT ;  /* 0x0000000400007c0c */ /* 0x000fda000bf05270 */
[----:B------:R-:W-:Y:S05]  /*5000*/  @P0 BRA `(.L_x_103) ;  /* 0x00000000003c0947 */ /* 0x000fea0003800000 */
[----:B------:R-:W1:Y:S01]  /*5010*/  S2R R2, SR_LANEID ;  /* 0x0000000000027919 */ /* 0x000e620000000000 */
[----:B------:R-:W-:Y:S01]  /*5020*/  ULOP3.LUT UR5, URZ, UR5, URZ, 0x33, !UPT ;  /* 0x00000005ff057292 */ /* 0x000fe2000f8e33ff */
[----:B------:R-:W-:Y:S01]  /*5030*/  LOP3.LUT R4, RZ, UR4, RZ, 0x33, !PT ;  /* 0x00000004ff047c12 */ /* 0x000fe2000f8e33ff */
[----:B------:R-:W-:Y:S02]  /*5040*/  VOTEU.ANY UR4, UPT, PT ;  /* 0x0000000000047886 */ /* 0x000fe400038e0100 */
[----:B------:R-:W-:Y:S01]  /*5050*/  UFLO.U32 UR4, UR4 ;  /* 0x00000004000472bd */ /* 0x000fe200080e0000 */
[----:B------:R-:W2:Y:S01]  /*5060*/  REDUX UR6, R4 ;  /* 0x00000000040673c4 */ /* 0x000ea20000000000 */
[----:B------:R-:W-:-:S06]  /*5070*/  IMAD.U32 R0, RZ, RZ, UR5 ;  /* 0x00000005ff007e24 */ /* 0x000fcc000f8e00ff */
[----:B------:R4:W-:Y:S01]  /*5080*/  UTCATOMSWS.AND URZ, UR5 ;  /* 0x0000000500ff79e3 */ /* 0x0009e20008000000 */
[----:B------:R-:W3:Y:S01]  /*5090*/  REDUX UR7, R0 ;  /* 0x00000000000773c4 */ /* 0x000ee20000000000 */
[----:B-1----:R-:W-:Y:S01]  /*50a0*/  ISETP.EQ.U32.AND P0, PT, R2, UR4, PT ;  /* 0x0000000402007c0c */ /* 0x002fe2000bf02070 */
[----:B--2---:R-:W-:Y:S01]  /*50b0*/  IMAD.U32 R2, RZ, RZ, UR6 ;  /* 0x00000006ff027e24 */ /* 0x004fe2000f8e00ff */
[----:B---3--:R-:W-:-:S11]  /*50c0*/  MOV R3, UR7 ;  /* 0x0000000700037c02 */ /* 0x008fd60008000f00 */
[----:B------:R4:W-:Y:S04]  /*50d0*/  @P0 ATOMS.AND RZ, [UR8+0x14], R3 ;  /* 0x00001403ffff098c */ /* 0x0009e8000a800008 */
[----:B------:R4:W-:Y:S01]  /*50e0*/  @P0 ATOMS.AND RZ, [UR8+0x18], R2 ;  /* 0x00001802ffff098c */ /* 0x0009e2000a800008 */
[----:B------:R-:W-:Y:S05]  /*50f0*/  BRA `(.L_x_104) ;  /* 0x0000000000147947 */ /* 0x000fea0003800000 */
.L_x_103:
[----:B------:R-:W-:Y:S02]  /*5100*/  MOV R2, 0x5120 ;  /* 0x0000512000027802 */ /* 0x000fe40000000f00 */
[----:B---3-5:R-:W-:Y:S05]  /*5110*/  CALL.REL.NOINC `($__internal_0_$__cuda_sm10x_tcgen05_guardrail_trap_col_being_dealloced_not_returned_by_alloc) ;  /* 0x0000005000107944 */ /* 0x028fea0003c00000 */
[----:B------:R-:W-:Y:S05]  /*5120*/  BRA `(.L_x_104) ;  /* 0x0000000000087947 */ /* 0x000fea0003800000 */
.L_x_102:
[----:B------:R-:W-:Y:S02]  /*5130*/  MOV R2, 0x5150 ;  /* 0x0000515000027802 */ /* 0x000fe40000000f00 */
[----:B---3-5:R-:W-:Y:S05]  /*5140*/  CALL.REL.NOINC `($__internal_2_$__cuda_sm10x_tcgen05_guardrail_trap_unallocated_columns_being_dealloced) ;  /* 0x00000050001c7944 */ /* 0x028fea0003c00000 */
.L_x_104:
[----:B------:R-:W-:Y:S01]  /*5150*/  NOP ;  /* 0x0000000000007918 */ /* 0x000fe20000000000 */
[----:B----4-:R-:W-:Y:S05]  /*5160*/  EXIT ;  /* 0x000000000000794d */ /* 0x010fea0003800000 */
.L_x_86:
[----:B------:R-:W-:-:S09]  /*5170*/  UISETP.NE.OR UP0, UPT, UR18, 0x3, !UP3 ;  /* 0x000000031200788c */ /* 0x000fd2000df05670 */
[----:B------:R-:W-:Y:S05]  /*5180*/  BRA.U UP0, `(.L_x_105) ;  /* 0x0000000d00ac7547 */ /* 0x000fea000b800000 */
[----:B------:R-:W2:Y:S01]  /*5190*/  LDCU.64 UR4, c[0x0][0x888] ;  /* 0x00011100ff0477ac */ /* 0x000ea20008000a00 */
[----:B------:R-:W3:Y:S01]  /*51a0*/  S2UR UR10, SR_CgaCtaId ;  /* 0x00000000000a79c3 */ /* 0x000ee20000008800 */
[----:B------:R-:W-:Y:S02]  /*51b0*/  HFMA2 R9, -RZ, RZ, 0, 0 ;  /* 0x00000000ff097431 */ /* 0x000fe400000001ff */
[----:B------:R-:W-:Y:S01]  /*51c0*/  IMAD.MOV.U32 R11, RZ, RZ, 0x1 ;  /* 0x00000001ff0b7424 */ /* 0x000fe200078e00ff */
[----:B------:R-:W4:Y:S01]  /*51d0*/  LDCU UR31, c[0x0][0x370] ;  /* 0x00006e00ff1f77ac */ /* 0x000f220008000800 */
[----:B------:R-:W-:Y:S01]  /*51e0*/  IMAD.MOV.U32 R10, RZ, RZ, RZ ;  /* 0x000000ffff0a7224 */ /* 0x000fe200078e00ff */
[----:B------:R-:W-:Y:S01]  /*51f0*/  MOV R3, 0x1000 ;  /* 0x0000100000037802 */ /* 0x000fe20000000f00 */
[----:B------:R-:W4:Y:S01]  /*5200*/  LDCU.128 UR32, c[0x0][0xb10] ;  /* 0x00016200ff2077ac */ /* 0x000f220008000c00 */
[----:B------:R-:W1:Y:S01]  /*5210*/  LDC.64 R12, c[0x0][0x348] ;  /* 0x0000d200ff0c7b82 */ /* 0x000e620000000a00 */
[----:B------:R-:W3:Y:S01]  /*5220*/  LDCU UR27, c[0x0][0x374] ;  /* 0x00006e80ff1b77ac */ /* 0x000ee20008000800 */
[----:B------:R-:W3:Y:S01]  /*5230*/  LDCU.64 UR28, c[0x0][0x890] ;  /* 0x00011200ff1c77ac */ /* 0x000ee20008000a00 */
[----:B------:R-:W3:Y:S01]  /*5240*/  LDCU UR15, c[0x0][0xb0c] ;  /* 0x00016180ff0f77ac */ /* 0x000ee20008000800 */
[----:B--2---:R-:W-:Y:S01]  /*5250*/  UISETP.NE.U32.AND UP0, UPT, UR4, URZ, UPT ;  /* 0x000000ff0400728c */ /* 0x004fe2000bf05070 */
[----:B------:R-:W2:Y:S01]  /*5260*/  LDCU UR43, c[0x0][0xb20] ;  /* 0x00016400ff2b77ac */ /* 0x000ea20008000800 */
[----:B------:R-:W2:Y:S01]  /*5270*/  LDCU UR4, c[0x0][0xb30] ;  /* 0x00016600ff0477ac */ /* 0x000ea20008000800 */
[----:B------:R-:W-:Y:S01]  /*5280*/  UMOV UR21, 0x400 ;  /* 0x0000040000157882 */ /* 0x000fe20000000000 */
[----:B----4-:R-:W-:-:S02]  /*5290*/  UIMAD.WIDE.U32 UR6, UR31, UR32, URZ ;  /* 0x000000201f0672a5 */ /* 0x010fc4000f8e00ff */
[----:B---3--:R-:W-:Y:S02]  /*52a0*/  UIMAD.WIDE.U32 UR8, UR27, UR35, URZ ;  /* 0x000000231b0872a5 */ /* 0x008fe4000f8e00ff */
[----:B------:R-:W-:Y:S02]  /*52b0*/  ULEA UR21, UR10, UR21, 0x18 ;  /* 0x000000150a157291 */ /* 0x000fe4000f8ec0ff */
[----:B------:R-:W-:Y:S02]  /*52c0*/  UISETP.NE.U32.AND UP6, UPT, UR28, URZ, UPT ;  /* 0x000000ff1c00728c */ /* 0x000fe4000bfc5070 */
[----:B------:R-:W-:Y:S02]  /*52d0*/  UIADD3 UR38, UPT, UPT, UR21, 0x228, URZ ;  /* 0x0000022815267890 */ /* 0x000fe4000fffe0ff */
[----:B------:R-:W-:Y:S02]  /*52e0*/  UIADD3 UR17, UPT, UPT, UR21, 0x220, URZ ;  /* 0x0000022015117890 */ /* 0x000fe4000fffe0ff */
[----:B------:R-:W-:-:S02]  /*52f0*/  UISETP.NE.AND.EX UP5, UPT, UR5, URZ, UPT, UP0 ;  /* 0x000000ff0500728c */ /* 0x000fc4000bfa5300 */
[----:B------:R-:W-:Y:S01]  /*5300*/  UISETP.NE.AND UP0, UPT, UR42, 0x1, UPT ;  /* 0x000000012a00788c */ /* 0x000fe2000bf05270 */
[----:B------:R-:W-:Y:S01]  /*5310*/  UMOV UR41, UR7 ;  /* 0x0000000700297c82 */ /* 0x000fe20008000000 */
[----:B------:R-:W-:Y:S01]  /*5320*/  UMOV UR40, UR9 ;  /* 0x0000000900287c82 */ /* 0x000fe20008000000 */
[----:B------:R-:W-:Y:S02]  /*5330*/  USEL UR37, URZ, 0x1, UP4 ;  /* 0x00000001ff257887 */ /* 0x000fe4000a000000 */
[----:B------:R-:W-:Y:S02]  /*5340*/  UISETP.NE.AND UP0, UPT, UR15, 0x1, UPT ;  /* 0x000000010f00788c */ /* 0x000fe4000bf05270 */
[----:B------:R-:W-:Y:S02]  /*5350*/  UPLOP3.LUT UP4, UPT, UPT, UPT, UPT, 0x40, 0x4 ;  /* 0x000000000004789c */ /* 0x000fe40003f8e870 */
[----:B------:R-:W-:Y:S01]  /*5360*/  UISETP.GE.AND UP2, UPT, UR42, 0x1, UPT ;  /* 0x000000012a00788c */ /* 0x000fe2000bf46270 */
[----:B------:R-:W3:Y:S01]  /*5370*/  LDCU.64 UR22, c[0x0][0xb28] ;  /* 0x00016500ff1677ac */ /* 0x000ee20008000a00 */
[----:B------:R-:W-:-:S02]  /*5380*/  UISETP.NE.AND.EX UP6, UPT, UR29, URZ, UPT, UP6 ;  /* 0x000000ff1d00728c */ /* 0x000fc4000bfc5360 */
[----:B------:R-:W-:Y:S02]  /*5390*/  UPRMT UR38, UR10, 0x654, UR38 ;  /* 0x000006540a267896 */ /* 0x000fe40008000026 */
[----:B------:R-:W-:Y:S02]  /*53a0*/  UPRMT UR39, UR10, 0x654, UR17 ;  /* 0x000006540a277896 */ /* 0x000fe40008000011 */
[----:B------:R-:W-:Y:S02]  /*53b0*/  USHF.R.U32.HI UR41, URZ, UR33, UR41 ;  /* 0x00000021ff297299 */ /* 0x000fe40008011629 */
[----:B--2---:R-:W-:Y:S02]  /*53c0*/  USHF.R.U32.HI UR40, URZ, UR43, UR40 ;  /* 0x0000002bff287299 */ /* 0x004fe40008011628 */
[----:B------:R-:W-:Y:S02]  /*53d0*/  UISETP.NE.AND UP0, UPT, UR34, 0x1, UPT ;  /* 0x000000012200788c */ /* 0x000fe4000bf05270 */
[----:B-1----:R-:W-:-:S11]  /*53e0*/  UISETP.NE.AND UP3, UPT, UR4, 0x1, UPT ;  /* 0x000000010400788c */ /* 0x002fd6000bf65270 */
.L_x_114:
[C---:B------:R-:W-:Y:S02]  /*53f0*/  LEA R8, R10.reuse, UR21, 0x3 ;  /* 0x000000150a087c11 */ /* 0x040fe4000f8e18ff */
[----:B------:R-:W-:Y:S02]  /*5400*/  SHF.L.U32 R5, R9, 0x1f, RZ ;  /* 0x0000001f09057819 */ /* 0x000fe400000006ff */
[----:B------:R-:W-:Y:S02]  /*5410*/  LEA R6, R10, UR21, 0x4 ;  /* 0x000000150a067c11 */ /* 0x000fe4000f8e20ff */
[----:B-1----:R-:W1:Y:S02]  /*5420*/  SYNCS.PHASECHK.TRANS64.TRYWAIT P0, [R8+URZ+0x250], R5 ;  /* 0x00025005080075a7 */ /* 0x002e6400080011ff */
[----:B-1----:R-:W-:Y:S05]  /*5430*/  @!P0 BRA `(.L_x_106) ;  /* 0x0000004800848947 */ /* 0x002fea0003800000 */
.L_x_230:
[----:B-1----:R-:W1:Y:S01]  /*5440*/  LDS.128 R4, [R6+0x2e0] ;  /* 0x0002e00006047984 */ /* 0x002e620000000c00 */
[----:B------:R-:W-:Y:S01]  /*5450*/  UISETP.GE.AND UP0, UPT, UR42, 0x1, UPT ;  /* 0x000000012a00788c */ /* 0x000fe2000bf06270 */
[----:B------:R-:W-:Y:S01]  /*5460*/  @!PT LDS RZ, [RZ] ;  /* 0x00000000fffff984 */ /* 0x000fe20000000800 */
[----:B------:R-:W-:Y:S01]  /*5470*/  @!PT LDS RZ, [RZ] ;  /* 0x00000000fffff984 */ /* 0x000fe20000000800 */
[----:B------:R-:W-:Y:S01]  /*5480*/  @!PT LDS RZ, [RZ] ;  /* 0x00000000fffff984 */ /* 0x000fe20000000800 */
[----:B------:R-:W-:Y:S01]  /*5490*/  @!PT LDS RZ, [RZ] ;  /* 0x00000000fffff984 */ /* 0x000fe20000000800 */
[----:B------:R2:W-:Y:S06]  /*54a0*/  MEMBAR.ALL.CTA ;  /* 0x0000000000007992 */ /* 0x0005ec0000008000 */
[----:B--2---:R-:W2:Y:S01]  /*54b0*/  FENCE.VIEW.ASYNC.S ;  /* 0x00000000000073c6 */ /* 0x004ea20000000000 */
[----:B-1----:R-:W-:Y:S11]  /*54c0*/  LOP3.LUT P0, RZ, R6, 0x1, RZ, 0xc0, !PT ;  /* 0x0000000106ff7812 */ /* 0x002ff6000780c0ff */
[----:B------:R-:W-:Y:S02]  /*54d0*/  @!UPT UIADD3 URZ, UPT, UPT, URZ, URZ, URZ ;  /* 0x000000fffffff290 */ /* 0x000fe4000fffe0ff */
[----:B--2---:R-:W-:Y:S01]  /*54e0*/  VOTEU.ANY UP2, P0 ;  /* 0x0000000000ff7886 */ /* 0x004fe20000040100 */
[----:B------:R-:W-:Y:S11]  /*54f0*/  PLOP3.LUT P0, PT, PT, PT, UP2, 0x80, 0x8 ;  /* 0x000000000008781c */ /* 0x000ff60003f0f028 */
[----:B------:R-:W-:Y:S02]  /*5500*/  @!UPT UIADD3 URZ, UPT, UPT, URZ, URZ, URZ ;  /* 0x000000fffffff290 */ /* 0x000fe4000fffe0ff */
[----:B------:R-:W-:Y:S02]  /*5510*/  @P0 SHF.R.U32.HI R0, RZ, 0x10, R5 ;  /* 0x00000010ff000819 */ /* 0x000fe40000011605 */
[----:B------:R-:W-:Y:S02]  /*5520*/  @P0 MOV R2, R4 ;  /* 0x0000000400020202 */ /* 0x000fe40000000f00 */
[----:B------:R-:W-:Y:S01]  /*5530*/  @P0 R2UR UR4, R0 ;  /* 0x00000000000402ca */ /* 0x000fe200000e0000 */
[----:B------:R-:W-:Y:S01]  /*5540*/  VIADD R0, R8, 0x260 ;  /* 0x0000026008007836 */ /* 0x000fe20000000000 */
[----:B------:R-:W-:Y:S02]  /*5550*/  @P0 LOP3.LUT R4, R5, 0xffff, RZ, 0xc0, !PT ;  /* 0x0000ffff05040812 */ /* 0x000fe400078ec0ff */
[----:B------:R-:W-:Y:S02]  /*5560*/  @P0 R2UR UR6, R2 ;  /* 0x00000000020602ca */ /* 0x000fe400000e0000 */
[----:B------:R-:W-:Y:S02]  /*5570*/  PRMT R0, RZ, 0x654, R0 ;  /* 0x00000654ff007816 */ /* 0x000fe40000000000 */
[----:B------:R-:W-:Y:S02]  /*5580*/  @P0 R2UR UR5, R4 ;  /* 0x00000000040502ca */ /* 0x000fe400000e0000 */
[----:B------:R1:W-:Y:S03]  /*5590*/  SYNCS.ARRIVE.TRANS64.RED.A1T0 RZ, [R0+URZ], RZ ;  /* 0x000000ff00ff79a7 */ /* 0x0003e600081004ff */
[----:B------:R-:W-:Y:S04]  /*55a0*/  @UP2 UMOV UR26, UR4 ;  /* 0x00000004001a2c82 */ /* 0x000fe80008000000 */
[----:B------:R-:W-:Y:S04]  /*55b0*/  @UP2 UMOV UR14, UR6 ;  /* 0x00000006000e2c82 */ /* 0x000fe80008000000 */
[----:B------:R-:W-:Y:S01]  /*55c0*/  @UP2 UMOV UR13, UR5 ;  /* 0x00000005000d2c82 */ /* 0x000fe20008000000 */
[----:B------:R-:W-:Y:S05]  /*55d0*/  BRA.U !UP0, `(.L_x_107) ;  /* 0x0000000108c07547 */ /* 0x000fea000b800000 */
[----:B------:R-:W-:Y:S02]  /*55e0*/  UIMAD.WIDE.U32 UR8, UR13, UR35, URZ ;  /* 0x000000230d0872a5 */ /* 0x000fe4000f8e00ff */
[----:B------:R-:W-:Y:S02]  /*55f0*/  UP2UR UR12, UPR, URZ, 0x4 ;  /* 0x00000004ff0c7883 */ /* 0x000fe40008000000 */
[----:B------:R-:W-:Y:S02]  /*5600*/  UISETP.NE.AND UP2, UPT, UR34, 0x1, UPT ;  /* 0x000000012200788c */ /* 0x000fe4000bf45270 */
[----:B------:R-:W-:Y:S02]  /*5610*/  UIMAD.WIDE.U32 UR10, UR14, UR32, URZ ;  /* 0x000000200e0a72a5 */ /* 0x000fe4000f8e00ff */
[----:B------:R-:W-:Y:S02]  /*5620*/  USEL UR4, UR27, UR40, !UP2 ;  /* 0x000000281b047287 */ /* 0x000fe4000d000000 */
[----:B------:R-:W-:Y:S02]  /*5630*/  UISETP.NE.AND UP0, UPT, UR15, 0x1, UPT ;  /* 0x000000010f00788c */ /* 0x000fe4000bf05270 */
[----:B------:R-:W-:Y:S02]  /*5640*/  UP2UR UR16, UPR, URZ, 0x2 ;  /* 0x00000002ff107883 */ /* 0x000fe40008000000 */
[----:B------:R-:W-:Y:S02]  /*5650*/  UISETP.NE.AND UP1, UPT, UR42, 0x1, UPT ;  /* 0x000000012a00788c */ /* 0x000fe4000bf25270 */
[----:B---3--:R-:W-:Y:S02]  /*5660*/  UIMAD.WIDE.U32 UR18, UR4, UR22, URZ ;  /* 0x00000016041272a5 */ /* 0x008fe4000f8e00ff */
[----:B------:R-:W-:Y:S01]  /*5670*/  USEL UR7, UR31, UR41, !UP0 ;  /* 0x000000291f077287 */ /* 0x000fe2000c000000 */
[----:B------:R-:W-:Y:S02]  /*5680*/  UMOV UR5, UR9 ;  /* 0x0000000900057c82 */ /* 0x000fe40008000000 */
[----:B------:R-:W-:Y:S02]  /*5690*/  USHF.R.U32.HI UR6, URZ, UR43, UR5 ;  /* 0x0000002bff067299 */ /* 0x000fe40008011605 */
[----:B------:R-:W-:Y:S02]  /*56a0*/  UIMAD.WIDE.U32 UR24, UR7, UR22, URZ ;  /* 0x00000016071872a5 */ /* 0x000fe4000f8e00ff */
[----:B------:R-:W-:Y:S02]  /*56b0*/  USEL UR6, UR13, UR6, !UP2 ;  /* 0x000000060d067287 */ /* 0x000fe4000d000000 */
[----:B------:R-:W-:Y:S01]  /*56c0*/  UISETP.NE.AND UP2, UPT, UR12, URZ, UPT ;  /* 0x000000ff0c00728c */ /* 0x000fe2000bf45270 */
[----:B------:R-:W-:Y:S01]  /*56d0*/  UMOV UR5, UR11 ;  /* 0x0000000b00057c82 */ /* 0x000fe20008000000 */
[----:B------:R-:W-:Y:S02]  /*56e0*/  UIMAD.WIDE.U32 UR10, UR6, UR22, URZ ;  /* 0x00000016060a72a5 */ /* 0x000fe4000f8e00ff */
[----:B------:R-:W-:Y:S03]  /*56f0*/  USHF.R.U32.HI UR8, URZ, UR33, UR5 ;  /* 0x00000021ff087299 */ /* 0x000fe60008011605 */
[----:B------:R-:W-:Y:S02]  /*5700*/  UMOV UR5, UR19 ;  /* 0x0000001300057c82 */ /* 0x000fe40008000000 */
[----:B------:R-:W-:Y:S03]  /*5710*/  @UP1 USHF.R.U32.HI UR4, URZ, UR23, UR5 ;  /* 0x00000017ff041299 */ /* 0x000fe60008011605 */
[----:B------:R-:W-:Y:S01]  /*5720*/  UMOV UR5, UR25 ;  /* 0x0000001900057c82 */ /* 0x000fe20008000000 */
[----:B------:R-:W-:Y:S02]  /*5730*/  UIMAD UR4, UR42, UR4, URZ ;  /* 0x000000042a0472a4 */ /* 0x000fe4000f8e02ff */
[----:B------:R-:W-:Y:S02]  /*5740*/  @UP1 USHF.R.U32.HI UR7, URZ, UR23, UR5 ;  /* 0x00000017ff071299 */ /* 0x000fe40008011605 */
[----:B------:R-:W-:Y:S02]  /*5750*/  USEL UR5, UR14, UR8, !UP0 ;  /* 0x000000080e057287 */ /* 0x000fe4000c000000 */
[----:B------:R-:W-:Y:S02]  /*5760*/  UIMAD UR8, UR42, UR7, URZ ;  /* 0x000000072a0872a4 */ /* 0x000fe4000f8e02ff */
[----:B------:R-:W-:Y:S03]  /*5770*/  UISETP.GE.AND UP0, UPT, UR6, UR4, UPT ;  /* 0x000000040600728c */ /* 0x000fe6000bf06270 */
[----:B------:R-:W-:Y:S01]  /*5780*/  UMOV UR4, UR11 ;  /* 0x0000000b00047c82 */ /* 0x000fe20008000000 */
[----:B------:R-:W-:Y:S02]  /*5790*/  UISETP.GE.OR UP0, UPT, UR5, UR8, UP0 ;  /* 0x000000080500728c */ /* 0x000fe40008706670 */
[----:B------:R-:W-:Y:S02]  /*57a0*/  USHF.R.U32.HI UR4, URZ, UR23, UR4 ;  /* 0x00000017ff047299 */ /* 0x000fe40008011604 */
[----:B------:R-:W-:Y:S02]  /*57b0*/  UIMAD.WIDE.U32 UR8, UR5, UR22, URZ ;  /* 0x00000016050872a5 */ /* 0x000fe4000f8e00ff */
[----:B------:R-:W-:Y:S04]  /*57c0*/  USEL UR10, UR6, UR4, !UP1 ;  /* 0x00000004060a7287 */ /* 0x000fe8000c800000 */
[----:B------:R-:W-:Y:S01]  /*57d0*/  UIADD3 UR11, UPT, UPT, -UR10, URZ, URZ ;  /* 0x000000ff0a0b7290 */ /* 0x000fe2000fffe1ff */
[----:B------:R-:W-:Y:S02]  /*57e0*/  @!UP0 UMOV UR4, UR9 ;  /* 0x0000000900048c82 */ /* 0x000fe40008000000 */
[----:B------:R-:W-:Y:S02]  /*57f0*/  @!UP0 USHF.R.U32.HI UR4, URZ, UR23, UR4 ;  /* 0x00000017ff048299 */ /* 0x000fe40008011604 */
[----:B------:R-:W-:Y:S02]  /*5800*/  UIMAD UR8, UR42, UR11, UR6 ;  /* 0x0000000b2a0872a4 */ /* 0x000fe4000f8e0206 */
[----:B------:R-:W-:Y:S02]  /*5810*/  @!UP0 USEL UR4, UR5, UR4, !UP1 ;  /* 0x0000000405048287 */ /* 0x000fe4000c800000 */
[----:B------:R-:W-:Y:S02]  /*5820*/  UISETP.NE.AND UP1, UPT, UR16, URZ, UPT ;  /* 0x000000ff1000728c */ /* 0x000fe4000bf25270 */
[----:B------:R-:W-:Y:S02]  /*5830*/  @!UP0 UIMAD UR8, UR7, UR8, UR4 ;  /* 0x00000008070882a4 */ /* 0x000fe4000f8e0204 */
[----:B------:R-:W-:Y:S02]  /*5840*/  @!UP0 UIADD3 UR9, UPT, UPT, UR10, -UR4, URZ ;  /* 0x800000040a098290 */ /* 0x000fe4000fffe0ff */
[----:B------:R-:W-:Y:S02]  /*5850*/  UIADD3 UR4, UPT, UPT, -UR5, URZ, URZ ;  /* 0x000000ff05047290 */ /* 0x000fe4000fffe1ff */
[----:B------:R-:W-:Y:S02]  /*5860*/  UIADD3 UR7, UPT, UPT, -UR6, URZ, URZ ;  /* 0x000000ff06077290 */ /* 0x000fe4000fffe1ff */
[----:B------:R-:W-:Y:S02]  /*5870*/  @!UP0 UIMAD UR6, UR9, UR42, UR5 ;  /* 0x0000002a090682a4 */ /* 0x000fe4000f8e0205 */
[----:B------:R-:W-:Y:S02]  /*5880*/  UIMAD UR14, UR15, UR4, UR14 ;  /* 0x000000040f0e72a4 */ /* 0x000fe4000f8e020e */
[----:B------:R-:W-:Y:S01]  /*5890*/  UIMAD UR13, UR34, UR7, UR13 ;  /* 0x00000007220d72a4 */ /* 0x000fe2000f8e020d */
[----:B------:R-:W-:Y:S02]  /*58a0*/  @!UP0 UMOV UR5, UR8 ;  /* 0x0000000800058c82 */ /* 0x000fe40008000000 */
[----:B------:R-:W-:Y:S02]  /*58b0*/  UIMAD UR14, UR5, UR15, UR14 ;  /* 0x0000000f050e72a4 */ /* 0x000fe4000f8e020e */
[----:B------:R-:W-:Y:S11]  /*58c0*/  UIMAD UR13, UR6, UR34, UR13 ;  /* 0x00000022060d72a4 */ /* 0x000ff6000f8e020d */
[----:B------:R-:W-:Y:S01]  /*58d0*/  @!UPT UIADD3 URZ, UPT, UPT, URZ, URZ, URZ ;  /* 0x000000fffffff290 */ /* 0x000fe2000fffe0ff */
.L_x_107:
[----:B------:R-:W2:Y:S01]  /*58e0*/  @!UP3 LDCU.128 UR8, c[0x0][0xb10] ;  /* 0x00016200ff08b7ac */ /* 0x000ea20008000c00 */
[----:B------:R-:W-:Y:S02]  /*58f0*/  ISETP.NE.U32.AND P0, PT, RZ, UR28, PT ;  /* 0x0000001cff007c0c */ /* 0x000fe4000bf05070 */
[----:B------:R-:W-:Y:S02]  /*5900*/  SHF.L.U32 R4, R11, 0x1f, RZ ;  /* 0x0000001f0b047819 */ /* 0x000fe400000006ff */
[----:B------:R-:W-:Y:S01]  /*5910*/  ISETP.NE.AND.EX P0, PT, RZ, UR29, PT, P0 ;  /* 0x0000001dff007c0c */ /* 0x000fe2000bf05300 */
[----:B------:R-:W4:Y:S01]  /*5920*/  @!UP3 LDCU UR5, c[0x0][0xb0c] ;  /* 0x00016180ff05b7ac */ /* 0x000f220008000800 */
[----:B------:R-:W-:Y:S02]  /*5930*/  USHF.L.U32 UR19, UR20, 0x6, URZ ;  /* 0x0000000614137899 */ /* 0x000fe400080006ff */
[----:B------:R-:W-:Y:S02]  /*5940*/  USHF.L.U32 UR18, UR30, 0x7, URZ ;  /* 0x000000071e127899 */ /* 0x000fe400080006ff */
[----:B--2---:R-:W-:Y:S07]  /*5950*/  UIMAD.WIDE.U32 UR6, UR14, UR8, URZ ;  /* 0x000000080e0672a5 */ /* 0x004fee000f8e00ff */
[----:B------:R-:W-:Y:S01]  /*5960*/  @!UP3 UMOV UR4, UR7 ;  /* 0x000000070004bc82 */ /* 0x000fe20008000000 */
[----:B----4-:R-:W-:Y:S02]  /*5970*/  @!UP3 UISETP.NE.AND UP0, UPT, UR5, 0x1, UPT ;  /* 0x000000010500b88c */ /* 0x010fe4000bf05270 */
[----:B------:R-:W-:Y:S02]  /*5980*/  @!UP3 USHF.R.U32.HI UR4, URZ, UR9, UR4 ;  /* 0x00000009ff04b299 */ /* 0x000fe40008011604 */
[----:B------:R-:W-:Y:S02]  /*5990*/  UIMAD.WIDE.U32 UR6, UR13, UR11, URZ ;  /* 0x0000000b0d0672a5 */ /* 0x000fe4000f8e00ff */
[----:B------:R-:W-:Y:S02]  /*59a0*/  @!UP3 USEL UR8, UR14, UR4, !UP0 ;  /* 0x000000040e08b287 */ /* 0x000fe4000c000000 */
[----:B------:R-:W-:Y:S03]  /*59b0*/  @!UP3 UISETP.NE.AND UP0, UPT, UR10, 0x1, UPT ;  /* 0x000000010a00b88c */ /* 0x000fe6000bf05270 */
[----:B------:R-:W-:Y:S02]  /*59c0*/  @!UP3 UMOV UR6, UR7 ;  /* 0x000000070006bc82 */ /* 0x000fe40008000000 */
[----:B------:R-:W2:Y:S02]  /*59d0*/  @!UP3 LDCU UR4, c[0x0][0xb20] ;  /* 0x00016400ff04b7ac */ /* 0x000ea40008000800 */
[----:B--2---:R-:W-:Y:S04]  /*59e0*/  @!UP3 USHF.R.U32.HI UR6, URZ, UR4, UR6 ;  /* 0x00000004ff06b299 */ /* 0x004fe80008011606 */
[----:B------:R-:W-:Y:S04]  /*59f0*/  @!UP3 USEL UR6, UR13, UR6, !UP0 ;  /* 0x000000060d06b287 */ /* 0x000fe8000c000000 */
[----:B------:R-:W-:Y:S02]  /*5a00*/  @!UP3 UIADD3 UR4, UPT, UPT, -UR8, UR6, URZ ;  /* 0x000000060804b290 */ /* 0x000fe4000fffe1ff */
[----:B------:R-:W-:Y:S02]  /*5a10*/  @!UP3 UIADD3 UR6, UPT, UPT, UR8, -UR6, URZ ;  /* 0x800000060806b290 */ /* 0x000fe4000fffe0ff */
[----:B------:R-:W-:Y:S02]  /*5a20*/  @!UP3 UIMAD UR14, UR4, UR5, UR14 ;  /* 0x00000005040eb2a4 */ /* 0x000fe4000f8e020e */
[----:B------:R-:W-:Y:S01]  /*5a30*/  @!UP3 UIMAD UR13, UR6, UR10, UR13 ;  /* 0x0000000a060db2a4 */ /* 0x000fe2000f8e020d */
[----:B------:R-:W-:Y:S11]  /*5a40*/  BRA.U UP4, `(.L_x_108) ;  /* 0x0000000104107547 */ /* 0x000ff6000b800000 */
[----:B-1----:R-:W-:Y:S04]  /*5a50*/  MOV R0, UR37 ;  /* 0x0000002500007c02 */ /* 0x002fe80008000f00 */
[----:B------:R-:W-:Y:S04]  /*5a60*/  SHF.L.U32 R5, R0, 0x1f, RZ ;  /* 0x0000001f00057819 */ /* 0x000fe800000006ff */
[----:B------:R-:W1:Y:S02]  /*5a70*/  SYNCS.PHASECHK.TRANS64.TRYWAIT P1, [UR21+0x248], R5 ;  /* 0x00024805ff0075a7 */ /* 0x000e640008021115 */
[----:B-1----:R-:W-:Y:S05]  /*5a80*/  @!P1 BRA `(.L_x_109) ;  /* 0x0000004400049947 */ /* 0x002fea0003800000 */
.L_x_108:
[----:B------:R-:W-:Y:S05]  /*5a90*/  BRA.U !UP6, `(.L_x_110) ;  /* 0x000000010e387547 */ /* 0x000fea000b800000 */
[----:B------:R-:W-:Y:S01]  /*5aa0*/  UPLOP3.LUT UP1, UPT, UPT, UPT, UP5, 0x80, 0x8 ;  /* 0x000000000008789c */ /* 0x000fe20003f2f050 */
[----:B-1----:R-:W-:Y:S01]  /*5ab0*/  HFMA2 R0, -RZ, RZ, 0, 5.9604644775390625e-08 ;  /* 0x00000001ff007431 */ /* 0x002fe200000001ff */
[----:B------:R-:W1:Y:S01]  /*5ac0*/  LDCU.64 UR8, c[0x0][0x358] ;  /* 0x00006b00ff0877ac */ /* 0x000e620008000a00 */
[----:B------:R-:W-:Y:S03]  /*5ad0*/  IMAD.MOV.U32 R84, RZ, RZ, 0x1 ;  /* 0x00000001ff547424 */ /* 0x000fe600078e00ff */
[----:B------:R-:W-:Y:S05]  /*5ae0*/  PLOP3.LUT P1, PT, PT, PT, UP1, 0x80, 0x8 ;  /* 0x000000000008781c */ /* 0x000fea0003f2f018 */
[----:B------:R-:W2:Y:S01]  /*5af0*/  @UP1 LDCU.64 UR4, c[0x0][0x888] ;  /* 0x00011100ff0417ac */ /* 0x000ea20008000a00 */
[----:B------:R-:W-:Y:S07]  /*5b00*/  @UP1 UIMAD UR6, UR36, UR28, URZ ;  /* 0x0000001c240612a4 */ /* 0x000fee000f8e02ff */
[----:B------:R-:W-:Y:S01]  /*5b10*/  @!P1 PRMT R84, R0, 0x7610, R84 ;  /* 0x0000761000549816 */ /* 0x000fe20000000054 */
[----:B--2---:R-:W-:Y:S06]  /*5b20*/  @UP1 UIMAD.WIDE UR4, UR6, 0x4, UR4 ;  /* 0x00000004060418a5 */ /* 0x004fec000f8e0204 */
[----:B------:R-:W-:Y:S01]  /*5b30*/  IMAD.U32 R6, RZ, RZ, UR4 ;  /* 0x00000004ff067e24 */ /* 0x000fe2000f8e00ff */
[----:B------:R-:W-:Y:S04]  /*5b40*/  MOV R7, UR5 ;  /* 0x0000000500077c02 */ /* 0x000fe80008000f00 */
[----:B------:R-:W2:Y:S01]  /*5b50*/  @!UP1 LDCU UR4, c[0x0][0x880] ;  /* 0x00011000ff0497ac */ /* 0x000ea20008000800 */
[----:B-1---5:R4:W5:Y:S02]  /*5b60*/  @P1 LDG.E R41, desc[UR8][R6.64] ;  /* 0x0000000806291981 */ /* 0x022964000c1e1900 */
[----:B--2-4-:R-:W-:Y:S07]  /*5b70*/  @!P1 IMAD.U32 R41, RZ, RZ, UR4 ;  /* 0x00000004ff299e24 */ /* 0x014fee000f8e00ff */
.L_x_110:
[----:B-----5:R-:W-:Y:S01]  /*5b80*/  @!P0 FSETP.EQ.AND P2, PT, R41, RZ, PT ;  /* 0x000000ff2900820b */ /* 0x020fe20003f42000 */
[----:B------:R-:W-:Y:S01]  /*5b90*/  @!UPT UIADD3 URZ, UPT, UPT, URZ, URZ, URZ ;  /* 0x000000fffffff290 */ /* 0x000fe2000fffe0ff */
[----:B------:R-:W-:Y:S11]  /*5ba0*/  @!P0 BRA `(.L_x_111) ;  /* 0x0000000000148947 */ /* 0x000ff60003800000 */
[----:B------:R-:W-:Y:S02]  /*5bb0*/  LOP3.LUT P0, RZ, R84, 0xff, RZ, 0xc0, !PT ;  /* 0x000000ff54ff7812 */ /* 0x000fe4000780c0ff */
[----:B------:R-:W-:Y:S04]  /*5bc0*/  PLOP3.LUT P2, PT, PT, PT, UP1, 0x80, 0x8 ;  /* 0x000000000008781c */ /* 0x000fe80003f4f018 */
[----:B------:R-:W-:Y:S07]  /*5bd0*/  PLOP3.LUT P2, PT, P2, PT, PT, 0x8, 0x80 ;  /* 0x000000000080781c */ /* 0x000fee000174e170 */
[----:B------:R-:W-:Y:S11]  /*5be0*/  @P0 FSETP.EQ.AND P2, PT, R41, RZ, PT ;  /* 0x000000ff2900020b */ /* 0x000ff60003f42000 */
[----:B------:R-:W-:Y:S02]  /*5bf0*/  @!UPT UIADD3 URZ, UPT, UPT, URZ, URZ, URZ ;  /* 0x000000fffffff290 */ /* 0x000fe4000fffe0ff */
.L_x_111:
[----:B------:R-:W2:Y:S01]  /*5c00*/  SYNCS.PHASECHK.TRANS64.TRYWAIT P0, [UR21+0x230], R4 ;  /* 0x00023004ff0075a7 */ /* 0x000ea20008001115 */
[----:B------:R-:W-:Y:S04]  /*5c10*/  ELECT P1, URZ, PT ;  /* 0x0000000000ff782f */ /* 0x000fe80003820000 */
[----:B------:R-:W-:Y:S01]  /*5c20*/  PLOP3.LUT P1, PT, P2, P1, PT, 0xf2, 0x2f ;  /* 0x00000000002f781c */ /* 0x000fe20001723e72 */
[----:B------:R-:W-:Y:S01]  /*5c30*/  @!UPT UIADD3 URZ, UPT, UPT, URZ, URZ, URZ ;  /* 0x000000fffffff290 */ /* 0x000fe2000fffe0ff */
[----:B--2---:R-:W-:Y:S11]  /*5c40*/  @!P0 BRA `(.L_x_112) ;  /* 0x0000004000ac8947 */ /* 0x004ff60003800000 */
.L_x_233:
[----:B------:R-:W-:Y:S01]  /*5c50*/  @!P1 IADD3 R2, P0, PT, R12, 0x580, RZ ;  /* 0x000005800c029810 */ /* 0x000fe20007f1e0ff */
[----:B------:R-:W-:Y:S01]  /*5c60*/  VOTEU.ALL UP0, P1 ;  /* 0x0000000000ff7886 */ /* 0x000fe20000800000 */
[----:B------:R-:W-:Y:S01]  /*5c70*/  UMOV UR6, 0x0 ;  /* 0x0000000000067882 */ /* 0x000fe20000000000 */
[----:B------:R-:W-:Y:S01]  /*5c80*/  UMOV UR7, 0x10000000 ;  /* 0x1000000000077882 */ /* 0x000fe20000000000 */
[----:B------:R-:W-:Y:S01]  /*5c90*/  @!P1 R2UR UR5, R2 ;  /* 0x00000000020592ca */ /* 0x000fe200000e0000 */
[----:B-1----:R-:W-:Y:S01]  /*5ca0*/  @!P1 IMAD.X R0, RZ, RZ, R13, P0 ;  /* 0x000000ffff009224 */ /* 0x002fe200000e060d */
[----:B------:R-:W-:Y:S01]  /*5cb0*/  @!UP0 UIADD3 UR16, UPT, UPT, UR21, 0x400, URZ ;  /* 0x0000040015108890 */ /* 0x000fe2000fffe0ff */
[----:B------:R-:W-:Y:S01]  /*5cc0*/  VIADD R10, R10, 0x1 ;  /* 0x000000010a0a7836 */ /* 0x000fe20000000000 */
[----:B------:R-:W-:Y:S01]  /*5cd0*/  VOTEU.ALL UP0, P1 ;  /* 0x0000000000ff7886 */ /* 0x000fe20000800000 */
[----:B------:R-:W-:Y:S01]  /*5ce0*/  UMOV UR20, UR36 ;  /* 0x0000002400147c82 */ /* 0x000fe20008000000 */
[----:B------:R-:W-:Y:S01]  /*5cf0*/  @!P1 R2UR UR4, R0 ;  /* 0x00000000000492ca */ /* 0x000fe200000e0000 */
[----:B------:R-:W-:Y:S06]  /*5d00*/  @!P1 IMAD.MOV.U32 R0, RZ, RZ, 0x1000 ;  /* 0x00001000ff009424 */ /* 0x000fec00078e00ff */
[----:B------:R-:W-:Y:S06]  /*5d10*/  IMAD.U32 R6, RZ, RZ, UR5 ;  /* 0x00000005ff067e24 */ /* 0x000fec000f8e00ff */
[----:B------:R-:W-:Y:S01]  /*5d20*/  IMAD.U32 R7, RZ, RZ, UR4 ;  /* 0x00000004ff077e24 */ /* 0x000fe2000f8e00ff */
[----:B------:R-:W-:Y:S04]  /*5d30*/  @!P1 R2UR UR4, R6 ;  /* 0x00000000060492ca */ /* 0x000fe800000e0000 */
[----:B------:R-:W-:Y:S11]  /*5d40*/  @!P1 R2UR UR5, R7 ;  /* 0x00000000070592ca */ /* 0x000ff600000e0000 */
[----:B------:R-:W-:Y:S02]  /*5d50*/  @!UPT UIADD3 URZ, UPT, UPT, URZ, URZ, URZ ;  /* 0x000000fffffff290 */ /* 0x000fe4000fffe0ff */
[----:B------:R1:W-:Y:S01]  /*5d60*/  @!UP0 UTMALDG.3D [UR16], [UR4], desc[UR6] ;  /* 0x00000610040085b4 */ /* 0x0003e20008011000 */
[----:B------:R1:W-:Y:S01]  /*5d70*/  @!P1 SYNCS.ARRIVE.TRANS64.RED.A0TR RZ, [UR21+0x220], R0 ;  /* 0x00022000ffff99a7 */ /* 0x0003e20008300415 */
[----:B------:R-:W-:Y:S01]  /*5d80*/  SYNCS.ARRIVE.TRANS64.RED.A1T0 RZ, [UR39], RZ ;  /* 0x000000ffffff79a7 */ /* 0x000fe20008100427 */
[----:B------:R-:W2:Y:S02]  /*5d90*/  SYNCS.PHASECHK.TRANS64.TRYWAIT P0, [UR21+0x238], R4 ;  /* 0x00023804ff0075a7 */ /* 0x000ea40008001115 */
[----:B-12---:R-:W-:Y:S05]  /*5da0*/  @!P0 BRA `(.L_x_113) ;  /* 0x00000040006c8947 */ /* 0x006fea0003800000 */
.L_x_235:
[----:B------:R-:W-:Y:S01]  /*5db0*/  @!P1 IADD3 R2, P0, PT, R12, 0x580, RZ ;  /* 0x000005800c029810 */ /* 0x000fe20007f1e0ff */
[----:B------:R-:W-:Y:S01]  /*5dc0*/  VOTEU.ALL UP0, P1 ;  /* 0x0000000000ff7886 */ /* 0x000fe20000800000 */
[----:B------:R-:W-:Y:S01]  /*5dd0*/  UMOV UR6, 0x0 ;  /* 0x0000000000067882 */ /* 0x000fe20000000000 */
[----:B------:R-:W-:Y:S01]  /*5de0*/  UMOV UR7, 0x10000000 ;  /* 0x1000000000077882 */ /* 0x000fe20000000000 */
[----:B------:R-:W-:Y:S01]  /*5df0*/  @!P1 R2UR UR5, R2 ;  /* 0x00000000020592ca */ /* 0x000fe200000e0000 */
[----:B------:R-:W-:Y:S01]  /*5e00*/  @!P1 IMAD.X R0, RZ, RZ, R13, P0 ;  /* 0x000000ffff009224 */ /* 0x000fe200000e060d */
[----:B------:R-:W-:Y:S01]  /*5e10*/  @!UP0 UIADD3 UR10, UPT, UPT, UR18, 0x40, URZ ;  /* 0x00000040120a8890 */ /* 0x000fe2000fffe0ff */
[----:B------:R-:W-:Y:S01]  /*5e20*/  ISETP.NE.AND P0, PT, R10, 0x2, PT ;  /* 0x000000020a00780c */ /* 0x000fe20003f05270 */
[----:B------:R-:W-:Y:S01]  /*5e30*/  @!UP0 UIADD3 UR8, UPT, UPT, UR21, 0x1400, URZ ;  /* 0x0000140015088890 */ /* 0x000fe2000fffe0ff */
[----:B------:R-:W-:Y:S01]  /*5e40*/  LOP3.LUT R11, R11, 0x1, RZ, 0x3c, !PT ;  /* 0x000000010b0b7812 */ /* 0x000fe200078e3cff */
[----:B------:R-:W-:Y:S01]  /*5e50*/  @!UP0 UIADD3 UR9, UPT, UPT, UR21, 0x228, URZ ;  /* 0x0000022815098890 */ /* 0x000fe2000fffe0ff */
[----:B------:R-:W-:Y:S01]  /*5e60*/  @!P1 R2UR UR4, R0 ;  /* 0x00000000000492ca */ /* 0x000fe200000e0000 */
[----:B------:R-:W-:Y:S01]  /*5e70*/  VOTEU.ALL UP0, P1 ;  /* 0x0000000000ff7886 */ /* 0x000fe20000800000 */
[----:B------:R-:W-:Y:S01]  /*5e80*/  UMOV UR11, UR19 ;  /* 0x00000013000b7c82 */ /* 0x000fe20008000000 */
[----:B------:R-:W-:Y:S01]  /*5e90*/  UMOV UR12, UR36 ;  /* 0x00000024000c7c82 */ /* 0x000fe20008000000 */
[----:B------:R-:W-:Y:S01]  /*5ea0*/  SEL R0, RZ, 0x1, P0 ;  /* 0x00000001ff007807 */ /* 0x000fe20000000000 */
[----:B------:R-:W-:Y:S01]  /*5eb0*/  UIADD3 UR30, UPT, UPT, UR13, UR62, URZ ;  /* 0x0000003e0d1e7290 */ /* 0x000fe2000fffe0ff */
[----:B-1----:R-:W-:Y:S01]  /*5ec0*/  IMAD.U32 R4, RZ, RZ, UR5 ;  /* 0x00000005ff047e24 */ /* 0x002fe2000f8e00ff */
[----:B------:R-:W-:Y:S01]  /*5ed0*/  SEL R10, R10, RZ, P0 ;  /* 0x000000ff0a0a7207 */ /* 0x000fe20000000000 */
[----:B------:R-:W-:Y:S01]  /*5ee0*/  UIADD3 UR20, UPT, UPT, UR14, UR59, URZ ;  /* 0x0000003b0e147290 */ /* 0x000fe2000fffe0ff */
[----:B------:R-:W-:Y:S01]  /*5ef0*/  LOP3.LUT R9, R9, R0, RZ, 0x3c, !PT ;  /* 0x0000000009097212 */ /* 0x000fe200078e3cff */
[----:B------:R-:W-:Y:S01]  /*5f00*/  UMOV UR36, UR26 ;  /* 0x0000001a00247c82 */ /* 0x000fe20008000000 */
[----:B------:R-:W-:Y:S02]  /*5f10*/  UPLOP3.LUT UP4, UPT, UPT, UPT, UPT, 0x80, 0x8 ;  /* 0x000000000008789c */ /* 0x000fe40003f8f070 */
[----:B------:R-:W-:Y:S01]  /*5f20*/  IMAD.U32 R5, RZ, RZ, UR4 ;  /* 0x00000004ff057e24 */ /* 0x000fe2000f8e00ff */
[----:B------:R-:W-:Y:S04]  /*5f30*/  @!P1 R2UR UR4, R4 ;  /* 0x00000000040492ca */ /* 0x000fe800000e0000 */
[----:B------:R-:W-:Y:S11]  /*5f40*/  @!P1 R2UR UR5, R5 ;  /* 0x00000000050592ca */ /* 0x000ff600000e0000 */
[----:B------:R-:W-:Y:S02]  /*5f50*/  @!UPT UIADD3 URZ, UPT, UPT, URZ, URZ, URZ ;  /* 0x000000fffffff290 */ /* 0x000fe4000fffe0ff */
[----:B------:R1:W-:Y:S01]  /*5f60*/  @!UP0 UTMALDG.3D [UR8], [UR4], desc[UR6] ;  /* 0x00000608040085b4 */ /* 0x0003e20008011000 */
[----:B------:R1:W-:Y:S01]  /*5f70*/  @!P1 SYNCS.ARRIVE.TRANS64.RED.A0TR RZ, [UR21+0x228], R3 ;  /* 0x00022803ffff99a7 */ /* 0x0003e20008300415 */
[----:B------:R-:W-:Y:S01]  /*5f80*/  SYNCS.ARRIVE.TRANS64.RED.A1T0 RZ, [UR38], RZ ;  /* 0x000000ffffff79a7 */ /* 0x000fe20008100426 */
[----:B------:R-:W-:Y:S05]  /*5f90*/  BRA.U UP2, `(.L_x_114) ;  /* 0xfffffff502147547 */ /* 0x000fea000b83ffff */
[----:B-1----:R-:W-:-:S04]  /*5fa0*/  SHF.L.U32 R3, R11, 0x1f, RZ ;  /* 0x0000001f0b037819 */ /* 0x002fc800000006ff */
[----:B------:R-:W1:Y:S02]  /*5fb0*/  SYNCS.PHASECHK.TRANS64.TRYWAIT P0, [UR21+0x230], R3 ;  /* 0x00023003ff0075a7 */ /* 0x000e640008001115 */
[----:B-1----:R-:W-:Y:S05]  /*5fc0*/  @!P0 BRA `(.L_x_115) ;  /* 0x0000003c00fc8947 */ /* 0x002fea0003800000 */
.L_x_237:
[----:B-1----:R-:W-:-:S07]  /*5fd0*/  MOV R0, UR21 ;  /* 0x0000001500007c02 */ /* 0x002fce0008000f00 */
.L_x_116:
[----:B-1----:R-:W-:-:S04]  /*5fe0*/  SHF.L.U32 R3, R11, 0x1f, RZ ;  /* 0x0000001f0b037819 */ /* 0x002fc800000006ff */
[----:B------:R1:W2:Y:S03]  /*5ff0*/  SYNCS.PHASECHK.TRANS64.TRYWAIT P0, [R0+URZ+0x238], R3 ;  /* 0x00023803000075a7 */ /* 0x0002a600080011ff */
[----:B--2---:R-:W-:Y:S05]  /*6000*/  @!P0 NANOSLEEP.SYNCS 0x989680 ;  /* 0x009896800000895d */ /* 0x004fea0003900000 */
[----:B------:R-:W2:Y:S02]  /*6010*/  @!P0 SYNCS.PHASECHK.TRANS64 P0, [R0+URZ+0x238], R3 ;  /* 0x00023803000085a7 */ /* 0x000ea400080010ff */
[----:B--23--:R-:W-:Y:S05]  /*6020*/  @P0 EXIT ;  /* 0x000000000000094d */ /* 0x00cfea0003800000 */
[----:B------:R-:W-:Y:S05]  /*6030*/  BRA `(.L_x_116) ;  /* 0xfffffffc00e87947 */ /* 0x000fea000383ffff */
.L_x_105:
[----:B------:R-:W-:-:S06]  /*6040*/  UISETP.GE.AND UP0, UPT, UR18, 0x4, UPT ;  /* 0x000000041200788c */ /* 0x000fcc000bf06270 */
[----:B------:R-:W-:-:S13]  /*6050*/  PLOP3.LUT P0, PT, PT, PT, UP0, 0x80, 0x8 ;  /* 0x000000000008781c */ /* 0x000fda0003f0f008 */
[----:B-1----:R-:W-:Y:S05]  /*6060*/  @!P0 EXIT ;  /* 0x000000000000894d */ /* 0x002fea0003800000 */
[----:B------:R-:W1:Y:S08]  /*6070*/  S2UR UR4, SR_CgaCtaId ;  /* 0x00000000000479c3 */ /* 0x000e700000008800 */
[----:B------:R-:W-:Y:S01]  /*6080*/  BAR.SYNC.DEFER_BLOCKING 0x6, 0xa0 ;  /* 0x0182800000007b1d */ /* 0x000fe20000010000 */
[C---:B------:R-:W-:Y:S01]  /*6090*/  IMAD.SHL.U32 R7, R93.reuse, 0x40, RZ ;  /* 0x000000405d077824 */ /* 0x040fe200078e00ff */
[C---:B------:R-:W-:Y:S01]  /*60a0*/  LOP3.LUT R95, R93.reuse, 0x60, RZ, 0xc0, !PT ;  /* 0x000000605d5f7812 */ /* 0x040fe200078ec0ff */
[----:B------:R-:W-:-:S02]  /*60b0*/  IMAD.SHL.U32 R4, R93, 0x20, RZ ;  /* 0x000000205d047824 */ /* 0x000fc400078e00ff */
[----:B------:R-:W-:Y:S02]  /*60c0*/  HFMA2 R36, -RZ, RZ, 0, 0 ;  /* 0x00000000ff247431 */ /* 0x000fe400000001ff */
[----:B------:R-:W-:Y:S01]  /*60d0*/  IMAD.SHL.U32 R6, R93, 0x2, RZ ;  /* 0x000000025d067824 */ /* 0x000fe200078e00ff */
[----:B------:R-:W-:Y:S01]  /*60e0*/  UMOV UR44, 0x400 ;  /* 0x00000400002c7882 */ /* 0x000fe20000000000 */
[----:B------:R-:W2:Y:S01]  /*60f0*/  LDC.64 R82, c[0x0][0x8b0] ;  /* 0x00022c00ff527b82 */ /* 0x000ea20000000a00 */
[----:B------:R-:W-:Y:S01]  /*6100*/  LOP3.LUT R5, R7, 0x180, RZ, 0xc0, !PT ;  /* 0x0000018007057812 */ /* 0x000fe200078ec0ff */
[----:B------:R-:W-:Y:S01]  /*6110*/  IMAD.U32 R37, R93, 0x10000, RZ ;  /* 0x000100005d257824 */ /* 0x000fe200078e00ff */
[----:B------:R-:W-:Y:S01]  /*6120*/  LOP3.LUT R4, R4, 0xc00, RZ, 0xc0, !PT ;  /* 0x00000c0004047812 */ /* 0x000fe200078ec0ff */
[----:B------:R-:W-:Y:S01]  /*6130*/  IMAD.MOV.U32 R92, RZ, RZ, RZ ;  /* 0x000000ffff5c7224 */ /* 0x000fe200078e00ff */
[----:B------:R-:W-:Y:S01]  /*6140*/  LOP3.LUT R6, R5, 0x20, R6, 0xf8, !PT ;  /* 0x0000002005067812 */ /* 0x000fe200078ef806 */
[----:B------:R-:W-:Y:S01]  /*6150*/  IMAD.SHL.U32 R5, R93, 0x8, RZ ;  /* 0x000000085d057824 */ /* 0x000fe200078e00ff */
[----:B------:R-:W-:Y:S01]  /*6160*/  LOP3.LUT R4, R4, 0x40, R7, 0xf8, !PT ;  /* 0x0000004004047812 */ /* 0x000fe200078ef807 */
[----:B------:R-:W3:Y:S01]  /*6170*/  LDC.64 R80, c[0x0][0x8a8] ;  /* 0x00022a00ff507b82 */ /* 0x000ee20000000a00 */
[----:B------:R-:W-:Y:S01]  /*6180*/  LOP3.LUT R37, R37, 0x600000, RZ, 0xc0, !PT ;  /* 0x0060000025257812 */ /* 0x000fe200078ec0ff */
[----:B------:R-:W-:Y:S01]  /*6190*/  IMAD.MOV.U32 R87, RZ, RZ, RZ ;  /* 0x000000ffff577224 */ /* 0x000fe200078e00ff */
[----:B------:R-:W-:-:S02]  /*61a0*/  LOP3.LUT R5, R6, 0x30, R5, 0x78, !PT ;  /* 0x0000003006057812 */ /* 0x000fc400078e7805 */
[----:B------:R-:W-:Y:S02]  /*61b0*/  CS2R R90, SRZ ;  /* 0x00000000005a7805 */ /* 0x000fe4000001ff00 */
[----:B------:R-:W-:Y:S01]  /*61c0*/  LOP3.LUT R4, R4, 0x200, R7, 0xf8, !PT ;  /* 0x0000020004047812 */ /* 0x000fe200078ef807 */
[----:B------:R-:W-:Y:S01]  /*61d0*/  IMAD.MOV.U32 R89, RZ, RZ, RZ ;  /* 0x000000ffff597224 */ /* 0x000fe200078e00ff */
[----:B------:R-:W-:Y:S01]  /*61e0*/  LOP3.LUT R93, R93, 0x2, RZ, 0xc0, !PT ;  /* 0x000000025d5d7812 */ /* 0x000fe200078ec0ff */
[----:B-1----:R-:W-:Y:S01]  /*61f0*/  ULEA UR44, UR4, UR44, 0x18 ;  /* 0x0000002c042c7291 */ /* 0x002fe2000f8ec0ff */
[----:B------:R-:W-:Y:S01]  /*6200*/  LOP3.LUT R71, R4, R5, RZ, 0xfc, !PT ;  /* 0x0000000504477212 */ /* 0x000fe200078efcff */
[----:B------:R-:W1:Y:S01]  /*6210*/  LDCU UR57, c[0x0][0x370] ;  /* 0x00006e00ff3977ac */ /* 0x000e620008000800 */
[----:B------:R-:W-:Y:S01]  /*6220*/  IADD3 R88, PT, PT, -R93, RZ, RZ ;  /* 0x000000ff5d587210 */ /* 0x000fe20007ffe1ff */
[----:B------:R-:W-:Y:S01]  /*6230*/  UIADD3 UR4, UPT, UPT, UR44, 0x2400, URZ ;  /* 0x000024002c047890 */ /* 0x000fe2000fffe0ff */
[----:B------:R-:W4:Y:S04]  /*6240*/  LDCU UR43, c[0x0][0xb0c] ;  /* 0x00016180ff2b77ac */ /* 0x000f280008000800 */
[----:B------:R-:W1:Y:S01]  /*6250*/  LDS R0, [UR44+0x300] ;  /* 0x0003002cff007984 */ /* 0x000e620008000800 */
[----:B------:R-:W-:Y:S01]  /*6260*/  IMAD.U32 R94, RZ, RZ, UR4 ;  /* 0x00000004ff5e7e24 */ /* 0x000fe2000f8e00ff */
[----:B------:R-:W1:Y:S01]  /*6270*/  LDCU UR39, c[0x0][0xb30] ;  /* 0x00016600ff2777ac */ /* 0x000e620008000800 */
[----:B------:R-:W1:Y:S01]  /*6280*/  LDCU.64 UR46, c[0x0][0x888] ;  /* 0x00011100ff2e77ac */ /* 0x000e620008000a00 */
[----:B------:R-:W1:Y:S01]  /*6290*/  LDCU.64 UR40, c[0x0][0xb28] ;  /* 0x00016500ff2877ac */ /* 0x000e620008000a00 */
[----:B------:R-:W1:Y:S01]  /*62a0*/  LDCU.64 UR60, c[0x0][0x890] ;  /* 0x00011200ff3c77ac */ /* 0x000e620008000a00 */
[----:B------:R-:W1:Y:S01]  /*62b0*/  LDCU.128 UR52, c[0x0][0xb10] ;  /* 0x00016200ff3477ac */ /* 0x000e620008000c00 */
[----:B------:R-:W1:Y:S01]  /*62c0*/  LDCU UR56, c[0x0][0x374] ;  /* 0x00006e80ff3877ac */ /* 0x000e620008000800 */
[----:B------:R-:W-:Y:S01]  /*62d0*/  UIADD3 UR63, UPT, UPT, UR44, 0x400, URZ ;  /* 0x000004002c3f7890 */ /* 0x000fe2000fffe0ff */
[----:B-1234-:R-:W-:-:S11]  /*62e0*/  IMAD.IADD R37, R0, 0x1, R37 ;  /* 0x0000000100257824 */ /* 0x01efd600078e0225 */
.L_x_142:
[----:B------:R-:W-:Y:S02]  /*62f0*/  LEA R3, R87, UR44, 0x3 ;  /* 0x0000002c57037c11 */ /* 0x000fe4000f8e18ff */
[----:B------:R-:W-:Y:S02]  /*6300*/  SHF.L.U32 R0, R91, 0x1f, RZ ;  /* 0x0000001f5b007819 */ /* 0x000fe400000006ff */
[----:B------:R-:W-:Y:S02]  /*6310*/  LEA R5, R87, UR44, 0x4 ;  /* 0x0000002c57057c11 */ /* 0x000fe4000f8e20ff */
[----:B-1----:R-:W1:Y:S02]  /*6320*/  SYNCS.PHASECHK.TRANS64.TRYWAIT P0, [R3+URZ+0x250], R0 ;  /* 0x00025000030075a7 */ /* 0x002e6400080011ff */
[----:B-1----:R-:W-:Y:S05]  /*6330*/  @!P0 BRA `(.L_x_117) ;  /* 0x0000003c00388947 */ /* 0x002fea0003800000 */
.L_x_238:
[----:B------:R-:W2:Y:S01]  /*6340*/  LDS.128 R4, [R5+0x2e0] ;  /* 0x0002e00005047984 */ /* 0x000ea20000000c00 */
[----:B------:R-:W-:Y:S01]  /*6350*/  UISETP.GE.AND UP0, UPT, UR42, 0x1, UPT ;  /* 0x000000012a00788c */ /* 0x000fe2000bf06270 */
[----:B------:R-:W-:Y:S01]  /*6360*/  @!PT LDS RZ, [RZ] ;  /* 0x00000000fffff984 */ /* 0x000fe20000000800 */
[----:B------:R-:W-:Y:S01]  /*6370*/  @!PT LDS RZ, [RZ] ;  /* 0x00000000fffff984 */ /* 0x000fe20000000800 */
[----:B------:R-:W-:Y:S01]  /*6380*/  @!PT LDS RZ, [RZ] ;  /* 0x00000000fffff984 */ /* 0x000fe20000000800 */
[----:B------:R-:W-:Y:S01]  /*6390*/  @!PT LDS RZ, [RZ] ;  /* 0x00000000fffff984 */ /* 0x000fe20000000800 */
[----:B------:R3:W-:Y:S06]  /*63a0*/  MEMBAR.ALL.CTA ;  /* 0x0000000000007992 */ /* 0x0007ec0000008000 */
[----:B---3--:R-:W3:Y:S01]  /*63b0*/  FENCE.VIEW.ASYNC.S ;  /* 0x00000000000073c6 */ /* 0x008ee20000000000 */
[----:B--2---:R-:W-:Y:S11]  /*63c0*/  LOP3.LUT P0, RZ, R6, 0x1, RZ, 0xc0, !PT ;  /* 0x0000000106ff7812 */ /* 0x004ff6000780c0ff */
[----:B------:R-:W-:Y:S02]  /*63d0*/  @!UPT UIADD3 URZ, UPT, UPT, URZ, URZ, URZ ;  /* 0x000000fffffff290 */ /* 0x000fe4000fffe0ff */
[----:B---3--:R-:W-:Y:S01]  /*63e0*/  VOTEU.ANY UP1, P0 ;  /* 0x0000000000ff7886 */ /* 0x008fe20000020100 */
[----:B------:R-:W-:Y:S01]  /*63f0*/  PLOP3.LUT P0, PT, PT, PT, UP1, 0x80, 0x8 ;  /* 0x000000000008781c */ /* 0x000fe20003f0f018 */
[----:B------:R-:W-:Y:S11]  /*6400*/  UP2UR UR45, UPR, URZ, 0x2 ;  /* 0x00000002ff2d7883 */ /* 0x000ff60008000000 */
[----:B------:R-:W-:Y:S01]  /*6410*/  @!UPT UIADD3 URZ, UPT, UPT, URZ, URZ, URZ ;  /* 0x000000fffffff290 */ /* 0x000fe2000fffe0ff */
[----:B-1----:R-:W-:Y:S02]  /*6420*/  @P0 SHF.R.U32.HI R0, RZ, 0x10, R5 ;  /* 0x00000010ff000819 */ /* 0x002fe40000011605 */
        /* <DEDUP_REMOVED lines=12> */
[----:B------:R-:W2:Y:S01]  /*64f0*/  LDCU UR12, c[0x0][0xb20] ;  /* 0x00016400ff0c77ac */ /* 0x000ea20008000800 */
[----:B------:R-:W-:Y:S02]  /*6500*/  UIMAD.WIDE.U32 UR4, UR56, UR55, URZ ;  /* 0x00000037380472a5 */ /* 0x000fe4000f8e00ff */
[----:B------:R-:W-:Y:S02]  /*6510*/  UIMAD.WIDE.U32 UR6, UR57, UR52, URZ ;  /* 0x00000034390672a5 */ /* 0x000fe4000f8e00ff */
[----:B------:R-:W-:Y:S02]  /*6520*/  UISETP.NE.AND UP0, UPT, UR54, 0x1, UPT ;  /* 0x000000013600788c */ /* 0x000fe4000bf05270 */
[----:B------:R-:W-:Y:S02]  /*6530*/  UIMAD.WIDE.U32 UR8, UR37, UR55, URZ ;  /* 0x00000037250872a5 */ /* 0x000fe4000f8e00ff */
[----:B------:R-:W-:Y:S02]  /*6540*/  UIMAD.WIDE.U32 UR10, UR38, UR52, URZ ;  /* 0x00000034260a72a5 */ /* 0x000fe4000f8e00ff */
[----:B------:R-:W-:Y:S02]  /*6550*/  UISETP.NE.AND UP1, UPT, UR43, 0x1, UPT ;  /* 0x000000012b00788c */ /* 0x000fe4000bf25270 */
[----:B------:R-:W-:Y:S01]  /*6560*/  UISETP.NE.AND UP2, UPT, UR42, 0x1, UPT ;  /* 0x000000012a00788c */ /* 0x000fe2000bf45270 */
[----:B------:R-:W-:Y:S02]  /*6570*/  UMOV UR4, UR5 ;  /* 0x0000000500047c82 */ /* 0x000fe40008000000 */
[----:B--2---:R-:W-:Y:S03]  /*6580*/  USHF.R.U32.HI UR5, URZ, UR12, UR4 ;  /* 0x0000000cff057299 */ /* 0x004fe60008011604 */
[----:B------:R-:W-:Y:S02]  /*6590*/  UMOV UR4, UR7 ;  /* 0x0000000700047c82 */ /* 0x000fe40008000000 */
[----:B------:R-:W-:Y:S02]  /*65a0*/  USHF.R.U32.HI UR7, URZ, UR53, UR4 ;  /* 0x00000035ff077299 */ /* 0x000fe40008011604 */
[----:B------:R-:W-:Y:S02]  /*65b0*/  USEL UR4, UR56, UR5, !UP0 ;  /* 0x0000000538047287 */ /* 0x000fe4000c000000 */
[----:B------:R-:W-:Y:S01]  /*65c0*/  USEL UR7, UR57, UR7, !UP1 ;  /* 0x0000000739077287 */ /* 0x000fe2000c800000 */
[----:B------:R-:W-:Y:S01]  /*65d0*/  UMOV UR5, UR9 ;  /* 0x0000000900057c82 */ /* 0x000fe20008000000 */
[----:B------:R-:W-:Y:S02]  /*65e0*/  UIMAD.WIDE.U32 UR8, UR4, UR40, URZ ;  /* 0x00000028040872a5 */ /* 0x000fe4000f8e00ff */
[----:B------:R-:W-:Y:S03]  /*65f0*/  USHF.R.U32.HI UR6, URZ, UR12, UR5 ;  /* 0x0000000cff067299 */ /* 0x000fe60008011605 */
[----:B------:R-:W-:Y:S01]  /*6600*/  UMOV UR5, UR11 ;  /* 0x0000000b00057c82 */ /* 0x000fe20008000000 */
[----:B------:R-:W-:Y:S02]  /*6610*/  UIMAD.WIDE.U32 UR10, UR7, UR40, URZ ;  /* 0x00000028070a72a5 */ /* 0x000fe4000f8e00ff */
[----:B------:R-:W-:Y:S02]  /*6620*/  USHF.R.U32.HI UR12, URZ, UR53, UR5 ;  /* 0x00000035ff0c7299 */ /* 0x000fe40008011605 */
[----:B------:R-:W-:Y:S01]  /*6630*/  USEL UR6, UR37, UR6, !UP0 ;  /* 0x0000000625067287 */ /* 0x000fe2000c000000 */
[----:B------:R-:W-:Y:S02]  /*6640*/  UMOV UR5, UR9 ;  /* 0x0000000900057c82 */ /* 0x000fe40008000000 */
[----:B------:R-:W-:Y:S01]  /*6650*/  UMOV UR10, UR11 ;  /* 0x0000000b000a7c82 */ /* 0x000fe20008000000 */
[----:B------:R-:W-:Y:S02]  /*6660*/  @UP2 USHF.R.U32.HI UR4, URZ, UR41, UR5 ;  /* 0x00000029ff042299 */ /* 0x000fe40008011605 */
[----:B------:R-:W-:Y:S02]  /*6670*/  @UP2 USHF.R.U32.HI UR7, URZ, UR41, UR10 ;  /* 0x00000029ff072299 */ /* 0x000fe4000801160a */
[----:B------:R-:W-:Y:S02]  /*6680*/  UIMAD UR4, UR42, UR4, URZ ;  /* 0x000000042a0472a4 */ /* 0x000fe4000f8e02ff */
[----:B------:R-:W-:Y:S02]  /*6690*/  UIMAD.WIDE.U32 UR10, UR6, UR40, URZ ;  /* 0x00000028060a72a5 */ /* 0x000fe4000f8e00ff */
[----:B------:R-:W-:Y:S02]  /*66a0*/  USEL UR5, UR38, UR12, !UP1 ;  /* 0x0000000c26057287 */ /* 0x000fe4000c800000 */
[----:B------:R-:W-:Y:S02]  /*66b0*/  UIMAD UR8, UR42, UR7, URZ ;  /* 0x000000072a0872a4 */ /* 0x000fe4000f8e02ff */
[----:B------:R-:W-:Y:S03]  /*66c0*/  UISETP.GE.AND UP0, UPT, UR6, UR4, UPT ;  /* 0x000000040600728c */ /* 0x000fe6000bf06270 */
[----:B------:R-:W-:Y:S01]  /*66d0*/  UMOV UR4, UR11 ;  /* 0x0000000b00047c82 */ /* 0x000fe20008000000 */
[----:B------:R-:W-:Y:S02]  /*66e0*/  UISETP.GE.OR UP0, UPT, UR5, UR8, UP0 ;  /* 0x000000080500728c */ /* 0x000fe40008706670 */
[----:B------:R-:W-:Y:S02]  /*66f0*/  USHF.R.U32.HI UR4, URZ, UR41, UR4 ;  /* 0x00000029ff047299 */ /* 0x000fe40008011604 */
[----:B------:R-:W-:Y:S02]  /*6700*/  UIMAD.WIDE.U32 UR8, UR5, UR40, URZ ;  /* 0x00000028050872a5 */ /* 0x000fe4000f8e00ff */
[----:B------:R-:W-:Y:S02]  /*6710*/  USEL UR11, UR6, UR4, !UP2 ;  /* 0x00000004060b7287 */ /* 0x000fe4000d000000 */
[----:B------:R-:W-:Y:S02]  /*6720*/  UIADD3 UR8, UPT, UPT, -UR5, URZ, URZ ;  /* 0x000000ff05087290 */ /* 0x000fe4000fffe1ff */
[----:B------:R-:W-:Y:S01]  /*6730*/  UIADD3 UR10, UPT, UPT, -UR11, URZ, URZ ;  /* 0x000000ff0b0a7290 */ /* 0x000fe2000fffe1ff */
[----:B------:R-:W-:Y:S01]  /*6740*/  @!UP0 UMOV UR4, UR9 ;  /* 0x0000000900048c82 */ /* 0x000fe20008000000 */
[----:B------:R-:W-:Y:S02]  /*6750*/  UIADD3 UR9, UPT, UPT, -UR6, URZ, URZ ;  /* 0x000000ff06097290 */ /* 0x000fe4000fffe1ff */
[----:B------:R-:W-:Y:S02]  /*6760*/  @!UP0 USHF.R.U32.HI UR4, URZ, UR41, UR4 ;  /* 0x00000029ff048299 */ /* 0x000fe40008011604 */
[----:B------:R-:W-:Y:S02]  /*6770*/  UIMAD UR10, UR42, UR10, UR6 ;  /* 0x0000000a2a0a72a4 */ /* 0x000fe4000f8e0206 */
[----:B------:R-:W-:Y:S04]  /*6780*/  @!UP0 USEL UR4, UR5, UR4, !UP2 ;  /* 0x0000000405048287 */ /* 0x000fe8000d000000 */
[----:B------:R-:W-:Y:S02]  /*6790*/  @!UP0 UIMAD UR10, UR7, UR10, UR4 ;  /* 0x0000000a070a82a4 */ /* 0x000fe4000f8e0204 */
[----:B------:R-:W-:Y:S02]  /*67a0*/  @!UP0 UIADD3 UR11, UPT, UPT, UR11, -UR4, URZ ;  /* 0x800000040b0b8290 */ /* 0x000fe4000fffe0ff */
[----:B------:R-:W-:Y:S02]  /*67b0*/  UIMAD UR7, UR43, UR8, UR38 ;  /* 0x000000082b0772a4 */ /* 0x000fe4000f8e0226 */
[----:B------:R-:W-:Y:S02]  /*67c0*/  @!UP0 UIMAD UR6, UR11, UR42, UR5 ;  /* 0x0000002a0b0682a4 */ /* 0x000fe4000f8e0205 */
[----:B------:R-:W-:Y:S01]  /*67d0*/  UIMAD UR4, UR54, UR9, UR37 ;  /* 0x00000009360472a4 */ /* 0x000fe2000f8e0225 */
[----:B------:R-:W-:Y:S02]  /*67e0*/  @!UP0 UMOV UR5, UR10 ;  /* 0x0000000a00058c82 */ /* 0x000fe40008000000 */
[----:B------:R-:W-:Y:S02]  /*67f0*/  UIMAD UR38, UR5, UR43, UR7 ;  /* 0x0000002b052672a4 */ /* 0x000fe4000f8e0207 */
[----:B------:R-:W-:Y:S11]  /*6800*/  UIMAD UR37, UR6, UR54, UR4 ;  /* 0x00000036062572a4 */ /* 0x000ff6000f8e0204 */
[----:B------:R-:W-:Y:S01]  /*6810*/  @!UPT UIADD3 URZ, UPT, UPT, URZ, URZ, URZ ;  /* 0x000000fffffff290 */ /* 0x000fe2000fffe0ff */
.L_x_118:
[----:B------:R-:W-:Y:S01]  /*6820*/  UISETP.NE.AND UP0, UPT, UR39, 0x1, UPT ;  /* 0x000000012700788c */ /* 0x000fe2000bf05270 */
[----:B------:R-:W-:Y:S01]  /*6830*/  IADD3 R87, PT, PT, R87, 0x1, RZ ;  /* 0x0000000157577810 */ /* 0x000fe20007ffe0ff */
[----:B------:R-:W-:Y:S02]  /*6840*/  USHF.L.U32 UR50, UR20, 0x6, URZ ;  /* 0x0000000614327899 */ /* 0x000fe400080006ff */
[----:B------:R-:W-:Y:S07]  /*6850*/  USHF.L.U32 UR49, UR30, 0x7, URZ ;  /* 0x000000071e317899 */ /* 0x000fee00080006ff */
[----:B------:R-:W2:Y:S01]  /*6860*/  @!UP0 LDCU.128 UR12, c[0x0][0xb10] ;  /* 0x00016200ff0c87ac */ /* 0x000ea20008000c00 */
[----:B------:R-:W3:Y:S01]  /*6870*/  @!UP0 LDCU UR5, c[0x0][0xb0c] ;  /* 0x00016180ff0587ac */ /* 0x000ee20008000800 */
[----:B------:R-:W4:Y:S01]  /*6880*/  @!UP0 LDCU UR10, c[0x0][0xb20] ;  /* 0x00016400ff0a87ac */ /* 0x000f220008000800 */
[----:B--2---:R-:W-:Y:S02]  /*6890*/  UIMAD.WIDE.U32 UR8, UR38, UR12, URZ ;  /* 0x0000000c260872a5 */ /* 0x004fe4000f8e00ff */
[----:B------:R-:W-:Y:S02]  /*68a0*/  UIMAD.WIDE.U32 UR6, UR37, UR15, URZ ;  /* 0x0000000f250672a5 */ /* 0x000fe4000f8e00ff */
[----:B------:R-:W-:Y:S03]  /*68b0*/  @!UP0 UISETP.NE.AND UP1, UPT, UR14, 0x1, UPT ;  /* 0x000000010e00888c */ /* 0x000fe6000bf25270 */
[----:B------:R-:W-:Y:S01]  /*68c0*/  @!UP0 UMOV UR4, UR9 ;  /* 0x0000000900048c82 */ /* 0x000fe20008000000 */
[----:B---3--:R-:W-:Y:S02]  /*68d0*/  @!UP0 UISETP.NE.AND UP2, UPT, UR5, 0x1, UPT ;  /* 0x000000010500888c */ /* 0x008fe4000bf45270 */
[----:B------:R-:W-:Y:S01]  /*68e0*/  @!UP0 USHF.R.U32.HI UR4, URZ, UR13, UR4 ;  /* 0x0000000dff048299 */ /* 0x000fe20008011604 */
[----:B------:R-:W-:Y:S02]  /*68f0*/  @!UP0 UMOV UR6, UR7 ;  /* 0x0000000700068c82 */ /* 0x000fe40008000000 */
[----:B----4-:R-:W-:Y:S02]  /*6900*/  @!UP0 USHF.R.U32.HI UR6, URZ, UR10, UR6 ;  /* 0x0000000aff068299 */ /* 0x010fe40008011606 */
[----:B------:R-:W-:Y:S02]  /*6910*/  @!UP0 USEL UR7, UR38, UR4, !UP2 ;  /* 0x0000000426078287 */ /* 0x000fe4000d000000 */
[----:B------:R-:W-:Y:S04]  /*6920*/  @!UP0 USEL UR6, UR37, UR6, !UP1 ;  /* 0x0000000625068287 */ /* 0x000fe8000c800000 */
[----:B------:R-:W-:Y:S02]  /*6930*/  @!UP0 UIADD3 UR4, UPT, UPT, -UR7, UR6, URZ ;  /* 0x0000000607048290 */ /* 0x000fe4000fffe1ff */
[----:B------:R-:W-:Y:S02]  /*6940*/  @!UP0 UIADD3 UR6, UPT, UPT, UR7, -UR6, URZ ;  /* 0x8000000607068290 */ /* 0x000fe4000fffe0ff */
[----:B------:R-:W-:Y:S02]  /*6950*/  @!UP0 UIMAD UR38, UR4, UR5, UR38 ;  /* 0x00000005042682a4 */ /* 0x000fe4000f8e0226 */
[----:B------:R-:W-:Y:S02]  /*6960*/  @!UP0 UIMAD UR37, UR6, UR14, UR37 ;  /* 0x0000000e062582a4 */ /* 0x000fe4000f8e0225 */
[----:B------:R-:W-:Y:S09]  /*6970*/  ULOP3.LUT UP0, URZ, UR63, 0x1b0, URZ, 0xc0, !UPT ;  /* 0x000001b03fff7892 */ /* 0x000ff2000f80c0ff */
[----:B------:R-:W-:Y:S05]  /*6980*/  BRA.U !UP0, `(.L_x_119) ;  /* 0x0000000108407547 */ /* 0x000fea000b800000 */
[----:B------:R-:W2:Y:S01]  /*6990*/  LDCU.64 UR8, c[0x4][0x80] ;  /* 0x01001000ff0877ac */ /* 0x000ea20008000a00 */
[----:B------:R-:W-:Y:S01]  /*69a0*/  MOV R3, 0x0 ;  /* 0x0000000000037802 */ /* 0x000fe20000000f00 */
[----:B------:R-:W-:Y:S02]  /*69b0*/  HFMA2 R12, -RZ, RZ, 0, 5.9604644775390625e-08 ;  /* 0x00000001ff0c7431 */ /* 0x000fe400000001ff */
[----:B------:R-:W-:Y:S02]  /*69c0*/  IMAD.MOV.U32 R8, RZ, RZ, 0x70 ;  /* 0x00000070ff087424 */ /* 0x000fe400078e00ff */
[----:B------:R-:W-:Y:S01]  /*69d0*/  IMAD.MOV.U32 R13, RZ, RZ, RZ ;  /* 0x000000ffff0d7224 */ /* 0x000fe200078e00ff */
[----:B------:R-:W3:Y:S01]  /*69e0*/  LDCU.64 UR6, c[0x4][0x88] ;  /* 0x01001100ff0677ac */ /* 0x000ee20008000a00 */
[----:B------:R-:W4:Y:S01]  /*69f0*/  LDC.64 R2, c[0x4][R3] ;  /* 0x0100000003027b82 */ /* 0x000f220000000a00 */
[----:B------:R-:W1:Y:S01]  /*6a00*/  LDCU.64 UR4, c[0x4][0x8] ;  /* 0x01000100ff0477ac */ /* 0x000e620008000a00 */
[----:B--2---:R-:W-:Y:S01]  /*6a10*/  MOV R5, UR9 ;  /* 0x0000000900057c02 */ /* 0x004fe20008000f00 */
[----:B------:R-:W-:Y:S01]  /*6a20*/  IMAD.U32 R4, RZ, RZ, UR8 ;  /* 0x00000008ff047e24 */ /* 0x000fe2000f8e00ff */
[----:B---3--:R-:W-:Y:S01]  /*6a30*/  MOV R7, UR7 ;  /* 0x0000000700077c02 */ /* 0x008fe20008000f00 */
[----:B------:R-:W-:Y:S01]  /*6a40*/  IMAD.U32 R6, RZ, RZ, UR6 ;  /* 0x00000006ff067e24 */ /* 0x000fe2000f8e00ff */
[----:B-1----:R-:W-:Y:S01]  /*6a50*/  MOV R11, UR5 ;  /* 0x00000005000b7c02 */ /* 0x002fe20008000f00 */
[----:B------:R-:W-:Y:S02]  /*6a60*/  IMAD.U32 R10, RZ, RZ, UR4 ;  /* 0x00000004ff0a7e24 */ /* 0x000fe4000f8e00ff */
[----:B------:R-:W-:Y:S07]  /*6a70*/  LEPC R20, `(.L_x_119) ;  /* 0x000000001014794e */ /* 0x000fee0000000000 */
[----:B----45:R-:W-:Y:S05]  /*6a80*/  CALL.ABS.NOINC R2 ;  /* 0x0000000002007343 */ /* 0x030fea0003c00000 */
.L_x_119:
[----:B------:R-:W-:Y:S01]  /*6a90*/  LOP3.LUT P0, RZ, R94, 0x1b0, RZ, 0xc0, !PT ;  /* 0x000001b05eff7812 */ /* 0x000fe2000780c0ff */
[----:B------:R-:W-:Y:S11]  /*6aa0*/  BSSY.RECONVERGENT B6, `(.L_x_120) ;  /* 0x0000013000067945 */ /* 0x000ff60003800200 */
[----:B------:R-:W-:Y:S01]  /*6ab0*/  @!UPT UIADD3 URZ, UPT, UPT, URZ, URZ, URZ ;  /* 0x000000fffffff290 */ /* 0x000fe2000fffe0ff */
[----:B------:R-:W-:Y:S05]  /*6ac0*/  @!P0 BRA `(.L_x_121) ;  /* 0x0000000000408947 */ /* 0x000fea0003800000 */
        /* <DEDUP_REMOVED lines=16> */
.L_x_121:
[----:B------:R-:W-:Y:S05]  /*6bd0*/  BSYNC.RECONVERGENT B6 ;  /* 0x0000000000067941 */ /* 0x000fea0003800200 */
.L_x_120:
[----:B------:R-:W-:Y:S01]  /*6be0*/  R2UR UR4, R86 ;  /* 0x00000000560472ca */ /* 0x000fe200000e0000 */
[----:B------:R-:W-:Y:S01]  /*6bf0*/  UISETP.NE.U32.AND UP0, UPT, UR60, URZ, UPT ;  /* 0x000000ff3c00728c */ /* 0x000fe2000bf05070 */
[----:B------:R-:W-:Y:S02]  /*6c00*/  ISETP.NE.U32.AND P4, PT, R82, RZ, PT ;  /* 0x000000ff5200720c */ /* 0x000fe40003f85070 */
[----:B------:R-:W-:Y:S01]  /*6c10*/  ISETP.NE.U32.AND P2, PT, RZ, UR46, PT ;  /* 0x0000002eff007c0c */ /* 0x000fe2000bf45070 */
[----:B------:R-:W-:Y:S01]  /*6c20*/  UISETP.NE.AND.EX UP1, UPT, UR61, URZ, UPT, UP0 ;  /* 0x000000ff3d00728c */ /* 0x000fe2000bf25300 */
[----:B------:R-:W-:Y:S01]  /*6c30*/  ISETP.NE.AND.EX P4, PT, R83, RZ, PT, P4 ;  /* 0x000000ff5300720c */ /* 0x000fe20003f85340 */
[----:B------:R-:W-:Y:S01]  /*6c40*/  UPLOP3.LUT UP0, UPT, UPT, UPT, UPT, 0x40, 0x4 ;  /* 0x000000000004789c */ /* 0x000fe20003f0e870 */
[----:B------:R-:W-:Y:S05]  /*6c50*/  ISETP.NE.AND.EX P2, PT, RZ, UR47, PT, P2 ;  /* 0x0000002fff007c0c */ /* 0x000fea000bf45320 */
[----:B------:R-:W-:Y:S06]  /*6c60*/  UISETP.NE.AND UP2, UPT, UR4, URZ, UPT ;  /* 0x000000ff0400728c */ /* 0x000fec000bf45270 */
[----:B------:R-:W-:Y:S05]  /*6c70*/  PLOP3.LUT P1, PT, PT, PT, UP2, 0x80, 0x8 ;  /* 0x000000000008781c */ /* 0x000fea0003f2f028 */
[----:B------:R-:W-:Y:S06]  /*6c80*/  @UP2 UPLOP3.LUT UP0, UPT, UPT, UPT, UP1, 0x80, 0x8 ;  /* 0x000000000008289c */ /* 0x000fec0003f0f010 */
[----:B------:R-:W-:Y:S01]  /*6c90*/  PLOP3.LUT P0, PT, PT, PT, UP0, 0x80, 0x8 ;  /* 0x000000000008781c */ /* 0x000fe20003f0f008 */
[----:B------:R-:W-:Y:S01]  /*6ca0*/  @!UPT UIADD3 URZ, UPT, UPT, URZ, URZ, URZ ;  /* 0x000000fffffff290 */ /* 0x000fe2000fffe0ff */
[----:B------:R-:W-:Y:S11]  /*6cb0*/  BRA.U !UP1, `(.L_x_122) ;  /* 0x00000001093c7547 */ /* 0x000ff6000b800000 */
[----:B------:R-:W-:Y:S01]  /*6cc0*/  UISETP.NE.U32.AND UP0, UPT, UR46, URZ, UPT ;  /* 0x000000ff2e00728c */ /* 0x000fe2000bf05070 */
[----:B-1----:R-:W-:Y:S01]  /*6cd0*/  HFMA2 R0, -RZ, RZ, 0, 5.9604644775390625e-08 ;  /* 0x00000001ff007431 */ /* 0x002fe200000001ff */
[----:B------:R-:W1:Y:S01]  /*6ce0*/  LDCU.64 UR8, c[0x0][0x358] ;  /* 0x00006b00ff0877ac */ /* 0x000e620008000a00 */
[----:B------:R-:W-:Y:S01]  /*6cf0*/  IMAD.MOV.U32 R84, RZ, RZ, 0x1 ;  /* 0x00000001ff547424 */ /* 0x000fe200078e00ff */
[----:B------:R-:W-:Y:S06]  /*6d00*/  UISETP.NE.AND.EX UP0, UPT, UR47, URZ, UPT, UP0 ;  /* 0x000000ff2f00728c */ /* 0x000fec000bf05300 */
        /* <DEDUP_REMOVED lines=9> */
[----:B--23--:R-:W-:Y:S02]  /*6da0*/  @!P3 IMAD.U32 R41, RZ, RZ, UR4 ;  /* 0x00000004ff29be24 */ /* 0x00cfe4000f8e00ff */
.L_x_122:
[----:B------:R-:W-:Y:S05]  /*6db0*/  @!P4 BRA `(.L_x_123) ;  /* 0x000000000024c947 */ /* 0x000fea0003800000 */
[----:B------:R-:W-:Y:S01]  /*6dc0*/  ISETP.NE.U32.AND P3, PT, R80, RZ, PT ;  /* 0x000000ff5000720c */ /* 0x000fe20003f65070 */
[----:B------:R-:W2:Y:S03]  /*6dd0*/  LDCU.64 UR4, c[0x0][0x358] ;  /* 0x00006b00ff0477ac */ /* 0x000ea60008000a00 */
[----:B------:R-:W-:Y:S11]  /*6de0*/  ISETP.NE.AND.EX P3, PT, R81, RZ, PT, P3 ;  /* 0x000000ff5100720c */ /* 0x000ff60003f65330 */
[----:B------:R-:W-:Y:S02]  /*6df0*/  @!UPT UIADD3 URZ, UPT, UPT, URZ, URZ, URZ ;  /* 0x000000fffffff290 */ /* 0x000fe4000fffe0ff */
[----:B------:R-:W3:Y:S01]  /*6e00*/  @P3 LDC.64 R2, c[0x0][0x8a8] ;  /* 0x00022a00ff023b82 */ /* 0x000ee20000000a00 */
[----:B-1----:R-:W-:Y:S04]  /*6e10*/  @P3 IMAD R0, R82, UR36, RZ ;  /* 0x0000002452003c24 */ /* 0x002fe8000f8e02ff */
[----:B---3--:R-:W-:Y:S05]  /*6e20*/  @P3 IMAD.WIDE R2, R0, 0x4, R2 ;  /* 0x0000000400023825 */ /* 0x008fea00078e0202 */
[----:B--2--5:R2:W5:Y:S02]  /*6e30*/  @P3 LDG.E R38, desc[UR4][R2.64] ;  /* 0x0000000402263981 */ /* 0x024564000c1e1900 */
[----:B--2---:R-:W3:Y:S02]  /*6e40*/  @!P3 LDC R38, c[0x0][0x8a0] ;  /* 0x00022800ff26bb82 */ /* 0x004ee40000000800 */
.L_x_123:
[----:B-----5:R-:W-:Y:S01]  /*6e50*/  FSETP.NEU.AND P4, PT, R41, RZ, PT ;  /* 0x000000ff2900720b */ /* 0x020fe20003f8d000 */
[----:B------:R-:W-:Y:S01]  /*6e60*/  BSSY B1, `(.L_x_124) ;  /* 0x0000042000017945 */ /* 0x000fe20003800000 */
[----:B------:R-:W-:Y:S01]  /*6e70*/  SEL R5, RZ, 0xffffffff, P2 ;  /* 0xffffffffff057807 */ /* 0x000fe20001000000 */
[----:B------:R-:W-:Y:S01]  /*6e80*/  IMAD.MOV.U32 R102, RZ, RZ, 0x1 ;  /* 0x00000001ff667424 */ /* 0x000fe200078e00ff */
[----:B------:R-:W-:Y:S02]  /*6e90*/  LOP3.LUT P3, RZ, R84, 0xff, RZ, 0xc0, !PT ;  /* 0x000000ff54ff7812 */ /* 0x000fe4000786c0ff */
[----:B------:R-:W-:Y:S02]  /*6ea0*/  CS2R R78, SRZ ;  /* 0x00000000004e7805 */ /* 0x000fe4000001ff00 */
[----:B------:R-:W-:Y:S02]  /*6eb0*/  @P1 SEL R4, RZ, 0xffffffff, P4 ;  /* 0xffffffffff041807 */ /* 0x000fe40002000000 */
[----:B------:R-:W-:Y:S02]  /*6ec0*/  CS2R R76, SRZ ;  /* 0x00000000004c7805 */ /* 0x000fe4000001ff00 */
[----:B------:R-:W-:Y:S02]  /*6ed0*/  LEA R2, R90, UR44, 0x3 ;  /* 0x0000002c5a027c11 */ /* 0x000fe4000f8e18ff */
[----:B------:R-:W-:Y:S02]  /*6ee0*/  CS2R R74, SRZ ;  /* 0x00000000004a7805 */ /* 0x000fe4000001ff00 */
[----:B------:R-:W-:Y:S02]  /*6ef0*/  @P0 SEL R4, R5, R4, !P3 ;  /* 0x0000000405040207 */ /* 0x000fe40005800000 */
[----:B------:R-:W-:Y:S02]  /*6f00*/  CS2R R72, SRZ ;  /* 0x0000000000487805 */ /* 0x000fe4000001ff00 */
[----:B------:R-:W-:Y:S02]  /*6f10*/  LEA R100, R36, UR44, 0x3 ;  /* 0x0000002c24647c11 */ /* 0x000fe4000f8e18ff */
[----:B------:R-:W-:Y:S02]  /*6f20*/  @P1 LOP3.LUT R4, R4, 0x1, RZ, 0xc0, !PT ;  /* 0x0000000104041812 */ /* 0x000fe400078ec0ff */
[----:B------:R-:W-:Y:S02]  /*6f30*/  SHF.L.U32 R3, R92, 0x1f, RZ ;  /* 0x0000001f5c037819 */ /* 0x000fe400000006ff */
[----:B------:R-:W-:Y:S02]  /*6f40*/  ISETP.NE.U32.OR P6, PT, R4, 0x1, !P1 ;  /* 0x000000010400780c */ /* 0x000fe40004fc5470 */
[----:B------:R-:W-:Y:S02]  /*6f50*/  PLOP3.LUT P2, PT, PT, PT, UP1, 0x80, 0x8 ;  /* 0x000000000008781c */ /* 0x000fe40003f4f018 */
[C---:B------:R-:W-:Y:S02]  /*6f60*/  LEA.HI R39, R36.reuse, R36, RZ, 0x1 ;  /* 0x0000002424277211 */ /* 0x040fe400078f08ff */
[----:B------:R-:W-:Y:S02]  /*6f70*/  SEL R4, RZ, 0xffffffff, P4 ;  /* 0xffffffffff047807 */ /* 0x000fe40002000000 */
[----:B------:R-:W-:Y:S01]  /*6f80*/  P2R R96, PR, RZ, 0x40 ;  /* 0x00000040ff607803 */ /* 0x000fe20000000000 */
[C---:B-1----:R-:W-:Y:S01]  /*6f90*/  IMAD.SHL.U32 R0, R39.reuse, 0x40, RZ ;  /* 0x0000004027007824 */ /* 0x042fe200078e00ff */
[----:B------:R-:W-:Y:S03]  /*6fa0*/  LOP3.LUT R39, R39, 0xffe, RZ, 0xc0, !PT ;  /* 0x00000ffe27277812 */ /* 0x000fe600078ec0ff */
[----:B------:R-:W-:Y:S02]  /*6fb0*/  @P6 SHF.L.U32 R7, R89, 0x1f, RZ ;  /* 0x0000001f59076819 */ /* 0x000fe400000006ff */
[----:B------:R-:W-:Y:S01]  /*6fc0*/  @P2 SEL R4, R5, R4, !P3 ;  /* 0x0000000405042207 */ /* 0x000fe20005800000 */
[----:B------:R-:W-:Y:S01]  /*6fd0*/  IMAD.IADD R39, R36, 0x1, -R39 ;  /* 0x0000000124277824 */ /* 0x000fe200078e0a27 */
[----:B------:R-:W1:Y:S01]  /*6fe0*/  @P6 SYNCS.PHASECHK.TRANS64.TRYWAIT P1, [R2+URZ+0x220], R7 ;  /* 0x00022007020065a7 */ /* 0x000e6200080211ff */
[----:B------:R-:W-:Y:S02]  /*6ff0*/  LOP3.LUT R0, R0, 0xffffff80, RZ, 0xc0, !PT ;  /* 0xffffff8000007812 */ /* 0x000fe400078ec0ff */
[----:B------:R-:W-:Y:S03]  /*7000*/  LOP3.LUT R4, R4, 0x1, RZ, 0xc0, !PT ;  /* 0x0000000104047812 */ /* 0x000fe600078ec0ff */
[----:B------:R-:W-:Y:S01]  /*7010*/  IMAD.IADD R0, R37, 0x1, R0 ;  /* 0x0000000125007824 */ /* 0x000fe200078e0200 */
[----:B------:R-:W-:Y:S03]  /*7020*/  ISETP.NE.U32.AND P5, PT, R4, 0x1, PT ;  /* 0x000000010400780c */ /* 0x000fe60003fa5070 */
[----:B------:R-:W-:Y:S01]  /*7030*/  IMAD R39, R39, 0x100000, R0 ;  /* 0x0010000027277824 */ /* 0x000fe200078e0200 */
[----:B------:R-:W-:Y:S01]  /*7040*/  P2R R103, PR, RZ, 0x20 ;  /* 0x00000020ff677803 */ /* 0x000fe20000000000 */
[----:B------:R2:W4:Y:S01]  /*7050*/  SYNCS.PHASECHK.TRANS64.TRYWAIT P0, [R100+URZ+0x270], R3 ;  /* 0x00027003640075a7 */ /* 0x00052200080011ff */
[----:B-1----:R-:W-:Y:S01]  /*7060*/  @P6 SEL R102, RZ, 0x1, !P1 ;  /* 0x00000001ff666807 */ /* 0x002fe20004800000 */
[----:B--2---:R-:W-:Y:S06]  /*7070*/  @!P6 BRA `(.L_x_125) ;  /* 0x000000000080e947 */ /* 0x004fec0003800000 */
[----:B------:R-:W-:Y:S01]  /*7080*/  @P5 IMAD R6, R90, 0x1000, R71 ;  /* 0x000010005a065824 */ /* 0x000fe200078e0247 */
[----:B------:R-:W1:Y:S01]  /*7090*/  S2R R0, SR_CgaCtaId ;  /* 0x0000000000007919 */ /* 0x000e620000008800 */
[----:B------:R-:W-:Y:S01]  /*70a0*/  ISETP.NE.AND P1, PT, R102, RZ, PT ;  /* 0x000000ff6600720c */ /* 0x000fe20003f25270 */
[----:B------:R-:W-:Y:S01]  /*70b0*/  BSSY B0, `(.L_x_126) ;  /* 0x000000b000007945 */ /* 0x000fe20003800000 */
[----:B------:R-:W-:Y:S01]  /*70c0*/  @P5 VIADD R4, R6, UR44 ;  /* 0x0000002c06045c36 */ /* 0x000fe20008000000 */
[----:B------:R-:W-:Y:S02]  /*70d0*/  CS2R R74, SRZ ;  /* 0x00000000004a7805 */ /* 0x000fe4000001ff00 */
[----:B------:R-:W-:Y:S02]  /*70e0*/  CS2R R72, SRZ ;  /* 0x0000000000487805 */ /* 0x000fe4000001ff00 */
[----:B------:R-:W-:Y:S01]  /*70f0*/  CS2R R78, SRZ ;  /* 0x00000000004e7805 */ /* 0x000fe2000001ff00 */
[----:B------:R-:W-:Y:S01]  /*7100*/  @P5 IMAD R4, R93, -0x10, R4 ;  /* 0xfffffff05d045824 */ /* 0x000fe200078e0204 */
[----:B------:R-:W-:Y:S04]  /*7110*/  CS2R R76, SRZ ;  /* 0x00000000004c7805 */ /* 0x000fe8000001ff00 */
[----:B------:R-:W-:Y:S05]  /*7120*/  @P1 BRA `(.L_x_127) ;  /* 0x00000000000c1947 */ /* 0x000fea0003800000 */
[----:B------:R-:W-:Y:S04]  /*7130*/  SHF.L.U32 R5, R89, 0x1f, RZ ;  /* 0x0000001f59057819 */ /* 0x000fe800000006ff */
[----:B------:R-:W2:Y:S02]  /*7140*/  SYNCS.PHASECHK.TRANS64.TRYWAIT P1, [R2+URZ+0x220], R5 ;  /* 0x00022005020075a7 */ /* 0x000ea400080211ff */
[----:B--2---:R-:W-:Y:S05]  /*7150*/  @!P1 BRA `(.L_x_128) ;  /* 0x0000002c00c49947 */ /* 0x004fea0003800000 */
.L_x_127:
[----:B------:R-:W-:Y:S05]  /*7160*/  BSYNC B0 ;  /* 0x0000000000007941 */ /* 0x000fea0003800000 */
.L_x_126:
[----:B------:R-:W-:Y:S01]  /*7170*/  ISETP.NE.AND P1, PT, R103, RZ, PT ;  /* 0x000000ff6700720c */ /* 0x000fe20003f25270 */
[----:B--2---:R-:W-:Y:S02]  /*7180*/  VIADD R5, R2, 0x230 ;  /* 0x0000023002057836 */ /* 0x004fe40000000000 */
[----:B------:R-:W-:Y:S03]  /*7190*/  VIADD R90, R90, 0x1 ;  /* 0x000000015a5a7836 */ /* 0x000fe60000000000 */
[----:B-1----:R-:W-:Y:S07]  /*71a0*/  PRMT R0, R0, 0x654, R5 ;  /* 0x0000065400007816 */ /* 0x002fee0000000005 */
[----:B------:R1:W2:Y:S04]  /*71b0*/  @P1 LDS.128 R72, [R6+UR44+0x400] ;  /* 0x0004002c06481984 */ /* 0x0002a80008000c00 */
[----:B------:R1:W1:Y:S01]  /*71c0*/  @P1 LDS.128 R76, [R4+0x410] ;  /* 0x00041000044c1984 */ /* 0x0002620000000c00 */
[C---:B------:R-:W-:Y:S01]  /*71d0*/  ISETP.NE.AND P1, PT, R90.reuse, 0x2, PT ;  /* 0x000000025a00780c */ /* 0x040fe20003f25270 */
[----:B------:R-:W-:Y:S01]  /*71e0*/  @!PT LDS RZ, [RZ] ;  /* 0x00000000fffff984 */ /* 0x000fe20000000800 */
[----:B------:R-:W-:Y:S01]  /*71f0*/  @!PT LDS RZ, [RZ] ;  /* 0x00000000fffff984 */ /* 0x000fe20000000800 */
[----:B------:R-:W-:Y:S01]  /*7200*/  @!PT LDS RZ, [RZ] ;  /* 0x00000000fffff984 */ /* 0x000fe20000000800 */
[----:B------:R-:W-:Y:S01]  /*7210*/  @!PT LDS RZ, [RZ] ;  /* 0x00000000fffff984 */ /* 0x000fe20000000800 */
[----:B------:R5:W-:Y:S06]  /*7220*/  MEMBAR.ALL.CTA ;  /* 0x0000000000007992 */ /* 0x000bec0000008000 */
[----:B-----5:R-:W5:Y:S01]  /*7230*/  FENCE.VIEW.ASYNC.S ;  /* 0x00000000000073c6 */ /* 0x020f620000000000 */
[----:B------:R-:W-:Y:S01]  /*7240*/  SEL R90, R90, RZ, P1 ;  /* 0x000000ff5a5a7207 */ /* 0x000fe20000800000 */
[----:B-----5:R5:W-:Y:S02]  /*7250*/  SYNCS.ARRIVE.TRANS64.RED.A1T0 RZ, [R0+URZ], RZ ;  /* 0x000000ff00ff79a7 */ /* 0x020be400081004ff */
[----:B-----5:R-:W-:Y:S04]  /*7260*/  SEL R0, RZ, 0x1, P1 ;  /* 0x00000001ff007807 */ /* 0x020fe80000800000 */
[----:B--2---:R-:W-:Y:S02]  /*7270*/  LOP3.LUT R89, R89, R0, RZ, 0x3c, !PT ;  /* 0x0000000059597212 */ /* 0x004fe400078e3cff */
.L_x_125:
[----:B------:R-:W-:Y:S05]  /*7280*/  BSYNC B1 ;  /* 0x0000000000017941 */ /* 0x000fea0003800000 */
.L_x_124:
[----:B------:R-:W-:Y:S04]  /*7290*/  SHF.R.U32.HI R0, RZ, 0x15, R39 ;  /* 0x00000015ff007819 */ /* 0x000fe80000011627 */
[----:B------:R-:W-:Y:S01]  /*72a0*/  LOP3.LUT P1, RZ, R0, 0x3, R85, 0x48, !PT ;  /* 0x0000000300ff7812 */ /* 0x000fe20007824855 */
[----:B------:R-:W-:Y:S01]  /*72b0*/  @!UPT UIADD3 URZ, UPT, UPT, URZ, URZ, URZ ;  /* 0x000000fffffff290 */ /* 0x000fe2000fffe0ff */
[----:B----4-:R-:W-:Y:S11]  /*72c0*/  @P0 BRA `(.L_x_129) ;  /* 0x0000000000080947 */ /* 0x010ff60003800000 */
[----:B------:R-:W2:Y:S02]  /*72d0*/  SYNCS.PHASECHK.TRANS64.TRYWAIT P0, [R100+URZ+0x270], R3 ;  /* 0x00027003640075a7 */ /* 0x000ea400080011ff */
[----:B--2---:R-:W-:Y:S05]  /*72e0*/  @!P0 BRA `(.L_x_130) ;  /* 0x0000002c00748947 */ /* 0x004fea0003800000 */
.L_x_129:
[----:B------:R-:W-:Y:S05]  /*72f0*/  @!P1 BRA `(.L_x_131) ;  /* 0x0000000000409947 */ /* 0x000fea0003800000 */
[----:B------:R-:W4:Y:S01]  /*7300*/  LDCU.64 UR8, c[0x4][0x70] ;  /* 0x01000e00ff0877ac */ /* 0x000f220008000a00 */
[----:B--2---:R-:W-:Y:S01]  /*7310*/  MOV R3, 0x0 ;  /* 0x0000000000037802 */ /* 0x004fe20000000f00 */
[----:B------:R-:W-:Y:S02]  /*7320*/  HFMA2 R12, -RZ, RZ, 0, 5.9604644775390625e-08 ;  /* 0x00000001ff0c7431 */ /* 0x000fe400000001ff */
[----:B------:R-:W-:Y:S02]  /*7330*/  IMAD.MOV.U32 R8, RZ, RZ, 0x192 ;  /* 0x00000192ff087424 */ /* 0x000fe400078e00ff */
[----:B------:R-:W-:Y:S01]  /*7340*/  IMAD.MOV.U32 R13, RZ, RZ, RZ ;  /* 0x000000ffff0d7224 */ /* 0x000fe200078e00ff */
[----:B------:R-:W2:Y:S01]  /*7350*/  LDCU.64 UR6, c[0x4][0x78] ;  /* 0x01000f00ff0677ac */ /* 0x000ea20008000a00 */
[----:B------:R-:W3:Y:S01]  /*7360*/  LDC.64 R2, c[0x4][R3] ;  /* 0x0100000003027b82 */ /* 0x000ee20000000a00 */
[----:B------:R-:W5:Y:S01]  /*7370*/  LDCU.64 UR4, c[0x4][0x10] ;  /* 0x01000200ff0477ac */ /* 0x000f620008000a00 */
[----:B----4-:R-:W-:Y:S01]  /*7380*/  MOV R5, UR9 ;  /* 0x0000000900057c02 */ /* 0x010fe20008000f00 */
[----:B-1----:R-:W-:Y:S01]  /*7390*/  IMAD.U32 R4, RZ, RZ, UR8 ;  /* 0x00000008ff047e24 */ /* 0x002fe2000f8e00ff */
[----:B--2---:R-:W-:Y:S01]  /*73a0*/  MOV R7, UR7 ;  /* 0x0000000700077c02 */ /* 0x004fe20008000f00 */
[----:B------:R-:W-:Y:S01]  /*73b0*/  IMAD.U32 R6, RZ, RZ, UR6 ;  /* 0x00000006ff067e24 */ /* 0x000fe2000f8e00ff */
[----:B-----5:R-:W-:Y:S01]  /*73c0*/  MOV R11, UR5 ;  /* 0x00000005000b7c02 */ /* 0x020fe20008000f00 */
[----:B------:R-:W-:Y:S02]  /*73d0*/  IMAD.U32 R10, RZ, RZ, UR4 ;  /* 0x00000004ff0a7e24 */ /* 0x000fe4000f8e00ff */
[----:B------:R-:W-:Y:S07]  /*73e0*/  LEPC R20, `(.L_x_131) ;  /* 0x000000001014794e */ /* 0x000fee0000000000 */
[----:B---3--:R-:W-:Y:S05]  /*73f0*/  CALL.ABS.NOINC R2 ;  /* 0x0000000002007343 */ /* 0x008fea0003c00000 */
.L_x_131:
[-C--:B------:R-:W-:Y:S01]  /*7400*/  F2FP.F16.E5M2.UNPACK_B R42, R72.reuse ;  /* 0x00000048ff2a723e */ /* 0x080fe200020004ff */
[----:B------:R-:W-:Y:S05]  /*7410*/  WARPSYNC.ALL ;  /* 0x0000000000007948 */ /* 0x000fea0003800000 */
[----:B------:R-:W-:Y:S01]  /*7420*/  R2UR UR4, R39 ;  /* 0x00000000270472ca */ /* 0x000fe200000e0000 */
[--C-:B------:R-:W-:Y:S01]  /*7430*/  HADD2.F32 R40, -RZ, R42.reuse.H0_H0 ;  /* 0x2000002aff287230 */ /* 0x100fe20000004100 */
[----:B------:R-:W-:Y:S01]  /*7440*/  F2FP.F16.E5M2.UNPACK_B R43, R72.H1 ;  /* 0x00000048ff2b723e */ /* 0x000fe200030004ff */
[----:B------:R-:W-:Y:S01]  /*7450*/  HADD2.F32 R42, -RZ, R42.H1_H1 ;  /* 0x3000002aff2a7230 */ /* 0x000fe20000004100 */
[-C--:B------:R-:W-:Y:S01]  /*7460*/  F2FP.F16.E5M2.UNPACK_B R45, R73.reuse ;  /* 0x00000049ff2d723e */ /* 0x080fe200020004ff */
[----:B------:R-:W-:Y:S01]  /*7470*/  BSSY.RECONVERGENT B0, `(.L_x_132) ;  /* 0x0000099000007945 */ /* 0x000fe20003800200 */
[----:B------:R-:W-:Y:S01]  /*7480*/  F2FP.F16.E5M2.UNPACK_B R47, R73.H1 ;  /* 0x00000049ff2f723e */ /* 0x000fe200030004ff */
[--C-:B------:R-:W-:Y:S01]  /*7490*/  HADD2.F32 R44, -RZ, R43.reuse.H0_H0 ;  /* 0x2000002bff2c7230 */ /* 0x100fe20000004100 */
[-C--:B------:R-:W-:Y:S01]  /*74a0*/  F2FP.F16.E5M2.UNPACK_B R49, R74.reuse ;  /* 0x0000004aff31723e */ /* 0x080fe200020004ff */
[----:B------:R-:W-:Y:S01]  /*74b0*/  HADD2.F32 R46, -RZ, R43.H1_H1 ;  /* 0x3000002bff2e7230 */ /* 0x000fe20000004100 */
[----:B------:R-:W-:Y:S01]  /*74c0*/  F2FP.F16.E5M2.UNPACK_B R51, R74.H1 ;  /* 0x0000004aff33723e */ /* 0x000fe200030004ff */
[--C-:B------:R-:W-:Y:S01]  /*74d0*/  HADD2.F32 R43, -RZ, R45.reuse.H0_H0 ;  /* 0x2000002dff2b7230 */ /* 0x100fe20000004100 */
[-C--:B------:R-:W-:Y:S01]  /*74e0*/  F2FP.F16.E5M2.UNPACK_B R53, R75.reuse ;  /* 0x0000004bff35723e */ /* 0x080fe200020004ff */
[----:B-1----:R-:W-:Y:S01]  /*74f0*/  LDTM.16dp32bit_t0_t15.x32 R4, tmem[UR4] ;  /* 0x00000004000479ee */ /* 0x002fe20008a80000 */
[----:B------:R-:W3:Y:S01]  /*7500*/  LDTM.16dp32bit_t16_t31.x32 R4, tmem[UR4+0x20] ;  /* 0x00002004000479ee */ /* 0x000ee20008aa0000 */
[----:B------:R-:W-:Y:S01]  /*7510*/  ISETP.NE.AND P6, PT, R96, RZ, PT ;  /* 0x000000ff6000720c */ /* 0x000fe20003fc5270 */
[----:B------:R-:W-:Y:S01]  /*7520*/  HADD2.F32 R48, -RZ, R45.H1_H1 ;  /* 0x3000002dff307230 */ /* 0x000fe20000004100 */
[----:B------:R-:W-:Y:S01]  /*7530*/  IADD3 R109, PT, PT, R71, UR44, RZ ;  /* 0x0000002c476d7c10 */ /* 0x000fe2000fffe0ff */
[----:B------:R-:W-:Y:S01]  /*7540*/  HADD2.F32 R52, -RZ, R49.H1_H1 ;  /* 0x30000031ff347230 */ /* 0x000fe20000004100 */
[----:B------:R-:W-:Y:S01]  /*7550*/  SHF.L.U32 R108, R88, 0x4, RZ ;  /* 0x00000004586c7819 */ /* 0x000fe200000006ff */
[----:B------:R-:W-:Y:S01]  /*7560*/  HADD2.F32 R56, -RZ, R53.H1_H1 ;  /* 0x30000035ff387230 */ /* 0x000fe20000004100 */
[----:B------:R-:W-:Y:S01]  /*7570*/  F2FP.F16.E5M2.UNPACK_B R55, R75.H1 ;  /* 0x0000004bff37723e */ /* 0x000fe200030004ff */
[--C-:B------:R-:W-:Y:S01]  /*7580*/  HADD2.F32 R45, -RZ, R47.reuse.H0_H0 ;  /* 0x2000002fff2d7230 */ /* 0x100fe20000004100 */
[----:B------:R-:W-:Y:S01]  /*7590*/  IADD3 R101, PT, PT, R109, R108, RZ ;  /* 0x0000006c6d657210 */ /* 0x000fe20007ffe0ff */
[----:B------:R-:W-:Y:S01]  /*75a0*/  HADD2.F32 R50, -RZ, R47.H1_H1 ;  /* 0x3000002fff327230 */ /* 0x000fe20000004100 */
[-C--:B------:R-:W-:Y:S01]  /*75b0*/  F2FP.F16.E5M2.UNPACK_B R57, R76.reuse ;  /* 0x0000004cff39723e */ /* 0x080fe200020004ff */
[----:B------:R-:W-:Y:S01]  /*75c0*/  HADD2.F32 R47, -RZ, R49.H0_H0 ;  /* 0x20000031ff2f7230 */ /* 0x000fe20000004100 */
[----:B------:R-:W-:Y:S01]  /*75d0*/  F2FP.F16.E5M2.UNPACK_B R59, R76.H1 ;  /* 0x0000004cff3b723e */ /* 0x000fe200030004ff */
[----:B------:R-:W-:Y:S01]  /*75e0*/  HADD2.F32 R49, -RZ, R51.H0_H0 ;  /* 0x20000033ff317230 */ /* 0x000fe20000004100 */
[-C--:B------:R-:W-:Y:S01]  /*75f0*/  F2FP.F16.E5M2.UNPACK_B R61, R77.reuse ;  /* 0x0000004dff3d723e */ /* 0x080fe200020004ff */
[----:B------:R-:W-:Y:S01]  /*7600*/  HADD2.F32 R60, -RZ, R57.H1_H1 ;  /* 0x30000039ff3c7230 */ /* 0x000fe20000004100 */
[----:B------:R-:W-:Y:S01]  /*7610*/  F2FP.F16.E5M2.UNPACK_B R63, R77.H1 ;  /* 0x0000004dff3f723e */ /* 0x000fe200030004ff */
[----:B------:R-:W-:Y:S01]  /*7620*/  HADD2.F32 R54, -RZ, R51.H1_H1 ;  /* 0x30000033ff367230 */ /* 0x000fe20000004100 */
[-C--:B------:R-:W-:Y:S01]  /*7630*/  F2FP.F16.E5M2.UNPACK_B R65, R78.reuse ;  /* 0x0000004eff41723e */ /* 0x080fe200020004ff */
[----:B------:R-:W-:Y:S01]  /*7640*/  HADD2.F32 R51, -RZ, R53.H0_H0 ;  /* 0x20000035ff337230 */ /* 0x000fe20000004100 */
[----:B------:R-:W-:Y:S01]  /*7650*/  F2FP.F16.E5M2.UNPACK_B R67, R78.H1 ;  /* 0x0000004eff43723e */ /* 0x000fe200030004ff */
[----:B------:R-:W-:Y:S01]  /*7660*/  HADD2.F32 R64, -RZ, R61.H1_H1 ;  /* 0x3000003dff407230 */ /* 0x000fe20000004100 */
[----:B------:R-:W-:Y:S01]  /*7670*/  ISETP.NE.AND P0, PT, R95, RZ, PT ;  /* 0x000000ff5f00720c */ /* 0x000fe20003f05270 */
[C---:B---3--:R-:W-:Y:S01]  /*7680*/  FMUL R0, R38.reuse, R4 ;  /* 0x0000000426007220 */ /* 0x048fe20000400000 */
[C---:B------:R-:W-:Y:S01]  /*7690*/  FMUL R2, R38.reuse, R5 ;  /* 0x0000000526027220 */ /* 0x040fe20000400000 */
[C---:B------:R-:W-:Y:S01]  /*76a0*/  FMUL R4, R38.reuse, R8 ;  /* 0x0000000826047220 */ /* 0x040fe20000400000 */
[C---:B------:R-:W-:Y:S01]  /*76b0*/  FMUL R5, R38.reuse, R9 ;  /* 0x0000000926057220 */ /* 0x040fe20000400000 */
[C---:B------:R-:W-:Y:S01]  /*76c0*/  FFMA R0, R41.reuse, R40, R0 ;  /* 0x0000002829007223 */ /* 0x040fe20000000000 */
[C---:B------:R-:W-:Y:S01]  /*76d0*/  FFMA R2, R41.reuse, R42, R2 ;  /* 0x0000002a29027223 */ /* 0x040fe20000000002 */
[C---:B------:R-:W-:Y:S01]  /*76e0*/  FMUL R8, R38.reuse, R12 ;  /* 0x0000000c26087220 */ /* 0x040fe20000400000 */
[C---:B------:R-:W-:Y:S01]  /*76f0*/  FMUL R9, R38.reuse, R13 ;  /* 0x0000000d26097220 */ /* 0x040fe20000400000 */
[C---:B------:R-:W-:Y:S01]  /*7700*/  FMUL R12, R38.reuse, R16 ;  /* 0x00000010260c7220 */ /* 0x040fe20000400000 */
[C---:B------:R-:W-:Y:S01]  /*7710*/  FMUL R13, R38.reuse, R17 ;  /* 0x00000011260d7220 */ /* 0x040fe20000400000 */
[C---:B------:R-:W-:Y:S01]  /*7720*/  FMUL R16, R38.reuse, R20 ;  /* 0x0000001426107220 */ /* 0x040fe20000400000 */
[C---:B------:R-:W-:Y:S01]  /*7730*/  FMUL R17, R38.reuse, R21 ;  /* 0x0000001526117220 */ /* 0x040fe20000400000 */
[C---:B------:R-:W-:Y:S01]  /*7740*/  FMUL R20, R38.reuse, R24 ;  /* 0x0000001826147220 */ /* 0x040fe20000400000 */
[C---:B------:R-:W-:Y:S01]  /*7750*/  FMUL R21, R38.reuse, R25 ;  /* 0x0000001926157220 */ /* 0x040fe20000400000 */
[----:B------:R-:W-:Y:S02]  /*7760*/  HADD2.F32 R68, -RZ, R65.H1_H1 ;  /* 0x30000041ff447230 */ /* 0x000fe40000004100 */
[C---:B------:R-:W-:Y:S01]  /*7770*/  FMUL R24, R38.reuse, R28 ;  /* 0x0000001c26187220 */ /* 0x040fe20000400000 */
[C---:B------:R-:W-:Y:S01]  /*7780*/  FMUL R25, R38.reuse, R29 ;  /* 0x0000001d26197220 */ /* 0x040fe20000400000 */
[C---:B------:R-:W-:Y:S01]  /*7790*/  FMUL R28, R38.reuse, R32 ;  /* 0x00000020261c7220 */ /* 0x040fe20000400000 */
[C---:B------:R-:W-:Y:S01]  /*77a0*/  FMUL R29, R38.reuse, R33 ;  /* 0x00000021261d7220 */ /* 0x040fe20000400000 */
[C---:B--2---:R-:W-:Y:S01]  /*77b0*/  FMUL R3, R38.reuse, R6 ;  /* 0x0000000626037220 */ /* 0x044fe20000400000 */
[C---:B------:R-:W-:Y:S01]  /*77c0*/  FMUL R7, R38.reuse, R7 ;  /* 0x0000000726077220 */ /* 0x040fe20000400000 */
[C---:B------:R-:W-:Y:S01]  /*77d0*/  FMUL R6, R38.reuse, R10 ;  /* 0x0000000a26067220 */ /* 0x040fe20000400000 */
[C---:B------:R-:W-:Y:S01]  /*77e0*/  FMUL R11, R38.reuse, R11 ;  /* 0x0000000b260b7220 */ /* 0x040fe20000400000 */
[C---:B------:R-:W-:Y:S01]  /*77f0*/  FFMA R3, R41.reuse, R44, R3 ;  /* 0x0000002c29037223 */ /* 0x040fe20000000003 */
[C---:B------:R-:W-:Y:S01]  /*7800*/  FFMA R7, R41.reuse, R46, R7 ;  /* 0x0000002e29077223 */ /* 0x040fe20000000007 */
[C---:B------:R-:W-:Y:S01]  /*7810*/  FFMA R4, R41.reuse, R43, R4 ;  /* 0x0000002b29047223 */ /* 0x040fe20000000004 */
[----:B------:R-:W-:Y:S01]  /*7820*/  F2FP.F16.E5M2.UNPACK_B R40, R79 ;  /* 0x0000004fff28723e */ /* 0x000fe200020004ff */
[C---:B------:R-:W-:Y:S01]  /*7830*/  FFMA R5, R41.reuse, R48, R5 ;  /* 0x0000003029057223 */ /* 0x040fe20000000005 */
[C---:B------:R-:W-:Y:S01]  /*7840*/  FFMA R6, R41.reuse, R45, R6 ;  /* 0x0000002d29067223 */ /* 0x040fe20000000006 */
[----:B------:R-:W-:Y:S01]  /*7850*/  F2FP.F16.E5M2.UNPACK_B R42, R79.H1 ;  /* 0x0000004fff2a723e */ /* 0x000fe200030004ff */
[C---:B------:R-:W-:Y:S01]  /*7860*/  FFMA R11, R41.reuse, R50, R11 ;  /* 0x00000032290b7223 */ /* 0x040fe2000000000b */
[----:B------:R-:W-:Y:S01]  /*7870*/  FFMA R8, R41, R47, R8 ;  /* 0x0000002f29087223 */ /* 0x000fe20000000008 */
[----:B------:R-:W-:Y:S01]  /*7880*/  F2FP.SATFINITE.E5M2.F32.PACK_AB_MERGE_C R97, R7, R3, RZ ;  /* 0x000000030761723e */ /* 0x000fe200048060ff */
[C---:B------:R-:W-:Y:S01]  /*7890*/  FFMA R9, R41.reuse, R52, R9 ;  /* 0x0000003429097223 */ /* 0x040fe20000000009 */
[----:B------:R-:W-:Y:S01]  /*78a0*/  FMUL R10, R38, R14 ;  /* 0x0000000e260a7220 */ /* 0x000fe20000400000 */
[----:B------:R-:W-:Y:S01]  /*78b0*/  LEA R109, R90, UR44, 0x3 ;  /* 0x0000002c5a6d7c11 */ /* 0x000fe2000f8e18ff */
[----:B------:R-:W-:Y:S01]  /*78c0*/  FMUL R15, R38, R15 ;  /* 0x0000000f260f7220 */ /* 0x000fe20000400000 */
[--C-:B------:R-:W-:Y:S01]  /*78d0*/  HADD2.F32 R53, -RZ, R55.reuse.H0_H0 ;  /* 0x20000037ff357230 */ /* 0x100fe20000004100 */
[----:B------:R-:W-:Y:S01]  /*78e0*/  F2FP.SATFINITE.E5M2.F32.PACK_AB_MERGE_C R96, R2, R0, R97 ;  /* 0x000000000260723e */ /* 0x000fe20004806061 */
[----:B------:R-:W-:Y:S01]  /*78f0*/  FFMA R10, R41, R49, R10 ;  /* 0x00000031290a7223 */ /* 0x000fe2000000000a */
[----:B------:R-:W-:Y:S01]  /*7900*/  F2FP.SATFINITE.E5M2.F32.PACK_AB_MERGE_C R97, R11, R6, RZ ;  /* 0x000000060b61723e */ /* 0x000fe200048060ff */
[C---:B------:R-:W-:Y:S01]  /*7910*/  FFMA R15, R41.reuse, R54, R15 ;  /* 0x00000036290f7223 */ /* 0x040fe2000000000f */
[C---:B------:R-:W-:Y:S01]  /*7920*/  FFMA R12, R41.reuse, R51, R12 ;  /* 0x00000033290c7223 */ /* 0x040fe2000000000c */
[----:B------:R-:W-:Y:S01]  /*7930*/  FFMA R13, R41, R56, R13 ;  /* 0x00000038290d7223 */ /* 0x000fe2000000000d */
[----:B------:R-:W-:Y:S01]  /*7940*/  F2FP.SATFINITE.E5M2.F32.PACK_AB_MERGE_C R97, R5, R4, R97 ;  /* 0x000000040561723e */ /* 0x000fe20004806061 */
[----:B------:R-:W-:Y:S01]  /*7950*/  HADD2.F32 R58, -RZ, R55.H1_H1 ;  /* 0x30000037ff3a7230 */ /* 0x000fe20000004100 */
[----:B------:R-:W-:Y:S01]  /*7960*/  F2FP.SATFINITE.E5M2.F32.PACK_AB_MERGE_C R98, R15, R10, RZ ;  /* 0x0000000a0f62723e */ /* 0x000fe200048060ff */
[----:B------:R-:W-:Y:S02]  /*7970*/  HADD2.F32 R55, -RZ, R57.H0_H0 ;  /* 0x20000039ff377230 */ /* 0x000fe40000004100 */
[C---:B------:R-:W-:Y:S01]  /*7980*/  FMUL R14, R38.reuse, R18 ;  /* 0x00000012260e7220 */ /* 0x040fe20000400000 */
[C---:B------:R-:W-:Y:S01]  /*7990*/  FMUL R19, R38.reuse, R19 ;  /* 0x0000001326137220 */ /* 0x040fe20000400000 */
[--C-:B------:R-:W-:Y:S02]  /*79a0*/  HADD2.F32 R57, -RZ, R59.reuse.H0_H0 ;  /* 0x2000003bff397230 */ /* 0x100fe40000004100 */
[C---:B------:R-:W-:Y:S01]  /*79b0*/  FMUL R18, R38.reuse, R22 ;  /* 0x0000001626127220 */ /* 0x040fe20000400000 */
[C---:B------:R-:W-:Y:S01]  /*79c0*/  FFMA R14, R41.reuse, R53, R14 ;  /* 0x00000035290e7223 */ /* 0x040fe2000000000e */
[----:B------:R-:W-:Y:S02]  /*79d0*/  HADD2.F32 R62, -RZ, R59.H1_H1 ;  /* 0x3000003bff3e7230 */ /* 0x000fe40000004100 */
[C---:B------:R-:W-:Y:S01]  /*79e0*/  FFMA R19, R41.reuse, R58, R19 ;  /* 0x0000003a29137223 */ /* 0x040fe20000000013 */
[----:B------:R-:W-:Y:S02]  /*79f0*/  HADD2.F32 R59, -RZ, R61.H0_H0 ;  /* 0x2000003dff3b7230 */ /* 0x000fe40000004100 */
[C---:B------:R-:W-:Y:S01]  /*7a00*/  FMUL R23, R38.reuse, R23 ;  /* 0x0000001726177220 */ /* 0x040fe20000400000 */
[C---:B------:R-:W-:Y:S01]  /*7a10*/  FFMA R16, R41.reuse, R55, R16 ;  /* 0x0000003729107223 */ /* 0x040fe20000000010 */
[C---:B------:R-:W-:Y:S01]  /*7a20*/  FFMA R17, R41.reuse, R60, R17 ;  /* 0x0000003c29117223 */ /* 0x040fe20000000011 */
[--C-:B------:R-:W-:Y:S02]  /*7a30*/  HADD2.F32 R61, -RZ, R63.reuse.H0_H0 ;  /* 0x2000003fff3d7230 */ /* 0x100fe40000004100 */
[C---:B------:R-:W-:Y:S01]  /*7a40*/  FFMA R18, R41.reuse, R57, R18 ;  /* 0x0000003929127223 */ /* 0x040fe20000000012 */
[----:B------:R-:W-:Y:S02]  /*7a50*/  HADD2.F32 R66, -RZ, R63.H1_H1 ;  /* 0x3000003fff427230 */ /* 0x000fe40000004100 */
[C---:B------:R-:W-:Y:S01]  /*7a60*/  FMUL R22, R38.reuse, R26 ;  /* 0x0000001a26167220 */ /* 0x040fe20000400000 */
[----:B------:R-:W-:Y:S02]  /*7a70*/  HADD2.F32 R63, -RZ, R65.H0_H0 ;  /* 0x20000041ff3f7230 */ /* 0x000fe40000004100 */
[C---:B------:R-:W-:Y:S01]  /*7a80*/  FFMA R23, R41.reuse, R62, R23 ;  /* 0x0000003e29177223 */ /* 0x040fe20000000017 */
[C---:B------:R-:W-:Y:S01]  /*7a90*/  FMUL R27, R38.reuse, R27 ;  /* 0x0000001b261b7220 */ /* 0x040fe20000400000 */
[C---:B------:R-:W-:Y:S01]  /*7aa0*/  FFMA R20, R41.reuse, R59, R20 ;  /* 0x0000003b29147223 */ /* 0x040fe20000000014 */
[C---:B------:R-:W-:Y:S01]  /*7ab0*/  FFMA R21, R41.reuse, R64, R21 ;  /* 0x0000004029157223 */ /* 0x040fe20000000015 */
[--C-:B------:R-:W-:Y:S02]  /*7ac0*/  HADD2.F32 R65, -RZ, R67.reuse.H0_H0 ;  /* 0x20000043ff417230 */ /* 0x100fe40000004100 */
[C---:B------:R-:W-:Y:S01]  /*7ad0*/  FFMA R22, R41.reuse, R61, R22 ;  /* 0x0000003d29167223 */ /* 0x040fe20000000016 */
[----:B------:R-:W-:Y:S02]  /*7ae0*/  HADD2.F32 R70, -RZ, R67.H1_H1 ;  /* 0x30000043ff467230 */ /* 0x000fe40000004100 */
[C---:B------:R-:W-:Y:S01]  /*7af0*/  FMUL R26, R38.reuse, R30 ;  /* 0x0000001e261a7220 */ /* 0x040fe20000400000 */
[--C-:B------:R-:W-:Y:S02]  /*7b00*/  HADD2.F32 R67, -RZ, R40.reuse.H0_H0 ;  /* 0x20000028ff437230 */ /* 0x100fe40000004100 */
[C---:B------:R-:W-:Y:S01]  /*7b10*/  FFMA R27, R41.reuse, R66, R27 ;  /* 0x00000042291b7223 */ /* 0x040fe2000000001b */
[C---:B------:R-:W-:Y:S01]  /*7b20*/  FMUL R31, R38.reuse, R31 ;  /* 0x0000001f261f7220 */ /* 0x040fe20000400000 */
[C---:B------:R-:W-:Y:S01]  /*7b30*/  FFMA R24, R41.reuse, R63, R24 ;  /* 0x0000003f29187223 */ /* 0x040fe20000000018 */
[----:B------:R-:W-:Y:S02]  /*7b40*/  HADD2.F32 R40, -RZ, R40.H1_H1 ;  /* 0x30000028ff287230 */ /* 0x000fe40000004100 */
[C---:B------:R-:W-:Y:S01]  /*7b50*/  FFMA R25, R41.reuse, R68, R25 ;  /* 0x0000004429197223 */ /* 0x040fe20000000019 */
[--C-:B------:R-:W-:Y:S02]  /*7b60*/  HADD2.F32 R69, -RZ, R42.reuse.H0_H0 ;  /* 0x2000002aff457230 */ /* 0x100fe40000004100 */
[C---:B------:R-:W-:Y:S01]  /*7b70*/  FFMA R26, R41.reuse, R65, R26 ;  /* 0x00000041291a7223 */ /* 0x040fe2000000001a */
[----:B------:R-:W-:Y:S02]  /*7b80*/  HADD2.F32 R42, -RZ, R42.H1_H1 ;  /* 0x3000002aff2a7230 */ /* 0x000fe40000004100 */
[C---:B------:R-:W-:Y:S01]  /*7b90*/  FMUL R30, R38.reuse, R34 ;  /* 0x00000022261e7220 */ /* 0x040fe20000400000 */
[----:B------:R-:W-:Y:S01]  /*7ba0*/  FFMA R31, R41, R70, R31 ;  /* 0x00000046291f7223 */ /* 0x000fe2000000001f */
[----:B------:R-:W-:Y:S01]  /*7bb0*/  FMUL R35, R38, R35 ;  /* 0x0000002326237220 */ /* 0x000fe20000400000 */
[----:B------:R-:W-:Y:S01]  /*7bc0*/  F2FP.SATFINITE.E5M2.F32.PACK_AB_MERGE_C R99, R19, R14, RZ ;  /* 0x0000000e1363723e */ /* 0x000fe200048060ff */
[C---:B------:R-:W-:Y:S01]  /*7bd0*/  FFMA R28, R41.reuse, R67, R28 ;  /* 0x00000043291c7223 */ /* 0x040fe2000000001c */
[C---:B------:R-:W-:Y:S01]  /*7be0*/  FFMA R29, R41.reuse, R40, R29 ;  /* 0x00000028291d7223 */ /* 0x040fe2000000001d */
[C---:B------:R-:W-:Y:S01]  /*7bf0*/  FFMA R30, R41.reuse, R69, R30 ;  /* 0x00000045291e7223 */ /* 0x040fe2000000001e */
[----:B------:R-:W-:Y:S01]  /*7c00*/  FFMA R35, R41, R42, R35 ;  /* 0x0000002a29237223 */ /* 0x000fe20000000023 */
[----:B------:R-:W-:Y:S02]  /*7c10*/  F2FP.SATFINITE.E5M2.F32.PACK_AB_MERGE_C R98, R9, R8, R98 ;  /* 0x000000080962723e */ /* 0x000fe40004806062 */
[----:B------:R-:W-:Y:S02]  /*7c20*/  F2FP.SATFINITE.E5M2.F32.PACK_AB_MERGE_C R99, R13, R12, R99 ;  /* 0x0000000c0d63723e */ /* 0x000fe40004806063 */
[----:B------:R-:W-:Y:S02]  /*7c30*/  F2FP.SATFINITE.E5M2.F32.PACK_AB_MERGE_C R104, R23, R18, RZ ;  /* 0x000000121768723e */ /* 0x000fe400048060ff */
[----:B------:R-:W-:Y:S01]  /*7c40*/  F2FP.SATFINITE.E5M2.F32.PACK_AB_MERGE_C R105, R27, R22, RZ ;  /* 0x000000161b69723e */ /* 0x000fe200048060ff */
[----:B------:R1:W-:Y:S01]  /*7c50*/  STS.128 [R71+UR44+0x2400], R96 ;  /* 0x0024006047007988 */ /* 0x0003e20008000c2c */
[----:B------:R-:W-:Y:S02]  /*7c60*/  F2FP.SATFINITE.E5M2.F32.PACK_AB_MERGE_C R110, R31, R26, RZ ;  /* 0x0000001a1f6e723e */ /* 0x000fe400048060ff */
[----:B------:R-:W-:Y:S02]  /*7c70*/  F2FP.SATFINITE.E5M2.F32.PACK_AB_MERGE_C R111, R35, R30, RZ ;  /* 0x0000001e236f723e */ /* 0x000fe400048060ff */
[----:B------:R-:W-:Y:S02]  /*7c80*/  F2FP.SATFINITE.E5M2.F32.PACK_AB_MERGE_C R104, R17, R16, R104 ;  /* 0x000000101168723e */ /* 0x000fe40004806068 */
[----:B------:R-:W-:Y:S02]  /*7c90*/  F2FP.SATFINITE.E5M2.F32.PACK_AB_MERGE_C R105, R21, R20, R105 ;  /* 0x000000141569723e */ /* 0x000fe40004806069 */
[----:B------:R-:W-:Y:S02]  /*7ca0*/  F2FP.SATFINITE.E5M2.F32.PACK_AB_MERGE_C R106, R25, R24, R110 ;  /* 0x00000018196a723e */ /* 0x000fe4000480606e */
[----:B------:R-:W-:Y:S02]  /*7cb0*/  F2FP.SATFINITE.E5M2.F32.PACK_AB_MERGE_C R107, R29, R28, R111 ;  /* 0x0000001c1d6b723e */ /* 0x000fe4000480606f */
[----:B------:R-:W-:Y:S03]  /*7cc0*/  @P6 SHF.L.U32 R110, R89, 0x1f, RZ ;  /* 0x0000001f596e6819 */ /* 0x000fe600000006ff */
[----:B------:R1:W-:Y:S01]  /*7cd0*/  STS.128 [R101+0x2410], R104 ;  /* 0x0024106865007388 */ /* 0x0003e20000000c00 */
[----:B------:R-:W-:Y:S01]  /*7ce0*/  @!PT LDS RZ, [RZ] ;  /* 0x00000000fffff984 */ /* 0x000fe20000000800 */
[----:B------:R-:W-:Y:S01]  /*7cf0*/  @!PT LDS RZ, [RZ] ;  /* 0x00000000fffff984 */ /* 0x000fe20000000800 */
[----:B------:R-:W-:Y:S01]  /*7d00*/  @!PT LDS RZ, [RZ] ;  /* 0x00000000fffff984 */ /* 0x000fe20000000800 */
[----:B------:R-:W-:Y:S01]  /*7d10*/  @!PT LDS RZ, [RZ] ;  /* 0x00000000fffff984 */ /* 0x000fe20000000800 */
[----:B------:R2:W-:Y:S07]  /*7d20*/  MEMBAR.ALL.CTA ;  /* 0x0000000000007992 */ /* 0x0005ee0000008000 */
[----:B--2---:R-:W2:Y:S02]  /*7d30*/  FENCE.VIEW.ASYNC.S ;  /* 0x00000000000073c6 */ /* 0x004ea40000000000 */
[----:B--2---:R-:W-:Y:S06]  /*7d40*/  BAR.SYNC.DEFER_BLOCKING 0x1, 0x80 ;  /* 0x0042000000007b1d */ /* 0x004fec0000010000 */
[----:B------:R-:W-:Y:S05]  /*7d50*/  @P0 BRA `(.L_x_133) ;  /* 0x0000000000280947 */ /* 0x000fea0003800000 */
[----:B------:R-:W2:Y:S01]  /*7d60*/  LDCU.64 UR6, c[0x0][0x348] ;  /* 0x00006900ff0677ac */ /* 0x000ea20008000a00 */
[----:B------:R-:W-:Y:S01]  /*7d70*/  UIADD3 UR4, UPT, UPT, UR44, 0x2400, URZ ;  /* 0x000024002c047890 */ /* 0x000fe2000fffe0ff */
[----:B------:R-:W-:Y:S05]  /*7d80*/  UMOV UR51, UR36 ;  /* 0x0000002400337c82 */ /* 0x000fea0008000000 */
[----:B------:R-:W-:Y:S04]  /*7d90*/  MOV R94, UR4 ;  /* 0x00000004005e7c02 */ /* 0x000fe80008000f00 */
[----:B------:R-:W-:Y:S01]  /*7da0*/  R2UR UR48, R94 ;  /* 0x000000005e3072ca */ /* 0x000fe200000e0000 */
[----:B--2---:R-:W-:Y:S04]  /*7db0*/  UIADD3 UR4, UP0, UPT, UR6, 0x680, URZ ;  /* 0x0000068006047890 */ /* 0x004fe8000ff1e0ff */
[----:B------:R-:W-:Y:S09]  /*7dc0*/  UIADD3.X UR5, UPT, UPT, URZ, UR7, URZ, UP0, !UPT ;  /* 0x00000007ff057290 */ /* 0x000ff200087fe4ff */
[----:B------:R2:W-:Y:S01]  /*7dd0*/  UTMASTG.3D [UR48], [UR4] ;  /* 0x00000030040073b5 */ /* 0x0005e20008010000 */
[----:B------:R0:W-:Y:S01]  /*7de0*/  UTMACMDFLUSH ;  /* 0x00000000000079b7 */ /* 0x0001e20000000000 */
[----:B--2---:R-:W-:Y:S04]  /*7df0*/  DEPBAR.LE SB0, 0x1 ;  /* 0x000080400000791a */ /* 0x004fe80000000000 */
.L_x_133:
[----:B------:R-:W-:Y:S05]  /*7e00*/  BSYNC.RECONVERGENT B0 ;  /* 0x0000000000007941 */ /* 0x000fea0003800200 */
.L_x_132:
[----:B------:R-:W-:Y:S06]  /*7e10*/  BAR.SYNC.DEFER_BLOCKING 0x1, 0x80 ;  /* 0x0042000000007b1d */ /* 0x000fec0000010000 */
[----:B------:R-:W2:Y:S01]  /*7e20*/  @P6 SYNCS.PHASECHK.TRANS64.TRYWAIT P0, [R109+URZ+0x220], R110 ;  /* 0x0002206e6d0065a7 */ /* 0x000ea200080011ff */
[----:B------:R-:W-:Y:S01]  /*7e30*/  BSSY B1, `(.L_x_134) ;  /* 0x0000020000017945 */ /* 0x000fe20003800000 */
[----:B--2---:R-:W-:Y:S03]  /*7e40*/  @P6 SEL R102, RZ, 0x1, !P0 ;  /* 0x00000001ff666807 */ /* 0x004fe60004000000 */
[----:B------:R-:W-:Y:S05]  /*7e50*/  @!P6 BRA `(.L_x_135) ;  /* 0x000000000074e947 */ /* 0x000fea0003800000 */
[----:B------:R-:W-:Y:S01]  /*7e60*/  ISETP.NE.AND P1, PT, R103, RZ, PT ;  /* 0x000000ff6700720c */ /* 0x000fe20003f25270 */
[----:B------:R-:W2:Y:S01]  /*7e70*/  S2R R0, SR_CgaCtaId ;  /* 0x0000000000007919 */ /* 0x000ea20000008800 */
[----:B------:R-:W-:Y:S01]  /*7e80*/  ISETP.NE.AND P0, PT, R102, RZ, PT ;  /* 0x000000ff6600720c */ /* 0x000fe20003f05270 */
[----:B------:R-:W-:Y:S10]  /*7e90*/  BSSY B0, `(.L_x_136) ;  /* 0x0000008000007945 */ /* 0x000ff40003800000 */
[----:B------:R-:W-:Y:S05]  /*7ea0*/  @P1 IMAD R2, R90, 0x1000, R71 ;  /* 0x000010005a021824 */ /* 0x000fea00078e0247 */
[----:B------:R-:W-:Y:S05]  /*7eb0*/  @P1 IADD3 R3, PT, PT, R2, UR44, RZ ;  /* 0x0000002c02031c10 */ /* 0x000fea000fffe0ff */
[----:B------:R-:W-:Y:S01]  /*7ec0*/  @P1 IMAD.IADD R3, R3, 0x1, R108 ;  /* 0x0000000103031824 */ /* 0x000fe200078e026c */
[----:B------:R-:W-:Y:S06]  /*7ed0*/  @P0 BRA `(.L_x_137) ;  /* 0x00000000000c0947 */ /* 0x000fec0003800000 */
[----:B------:R-:W-:Y:S04]  /*7ee0*/  SHF.L.U32 R4, R89, 0x1f, RZ ;  /* 0x0000001f59047819 */ /* 0x000fe800000006ff */
[----:B------:R-:W3:Y:S02]  /*7ef0*/  SYNCS.PHASECHK.TRANS64.TRYWAIT P0, [R109+URZ+0x220], R4 ;  /* 0x000220046d0075a7 */ /* 0x000ee400080011ff */
[----:B---3--:R-:W-:Y:S05]  /*7f00*/  @!P0 BRA `(.L_x_138) ;  /* 0x0000002000808947 */ /* 0x008fea0003800000 */
.L_x_137:
[----:B------:R-:W-:Y:S05]  /*7f10*/  BSYNC B0 ;  /* 0x0000000000007941 */ /* 0x000fea0003800000 */
.L_x_136:
[----:B------:R-:W-:Y:S01]  /*7f20*/  ISETP.NE.AND P0, PT, R103, RZ, PT ;  /* 0x000000ff6700720c */ /* 0x000fe20003f05270 */
[----:B---3--:R-:W-:Y:S02]  /*7f30*/  VIADD R109, R109, 0x230 ;  /* 0x000002306d6d7836 */ /* 0x008fe40000000000 */
[----:B------:R-:W-:Y:S03]  /*7f40*/  VIADD R90, R90, 0x1 ;  /* 0x000000015a5a7836 */ /* 0x000fe60000000000 */
[----:B--2---:R-:W-:Y:S07]  /*7f50*/  PRMT R0, R0, 0x654, R109 ;  /* 0x0000065400007816 */ /* 0x004fee000000006d */
[----:B------:R2:W3:Y:S04]  /*7f60*/  @P0 LDS.128 R72, [R2+UR44+0x400] ;  /* 0x0004002c02480984 */ /* 0x0004e80008000c00 */
[----:B------:R2:W4:Y:S01]  /*7f70*/  @P0 LDS.128 R76, [R3+0x410] ;  /* 0x00041000034c0984 */ /* 0x0005220000000c00 */
        /* <DEDUP_REMOVED lines=10> */
[----:B--23--:R-:W-:Y:S02]  /*8020*/  LOP3.LUT R89, R89, R0, RZ, 0x3c, !PT ;  /* 0x0000000059597212 */ /* 0x00cfe400078e3cff */
.L_x_135:
[----:B------:R-:W-:Y:S05]  /*8030*/  BSYNC B1 ;  /* 0x0000000000017941 */ /* 0x000fea0003800000 */
.L_x_134:
[----:B------:R-:W-:Y:S05]  /*8040*/  VIADD R0, R39, 0x40 ;  /* 0x0000004027007836 */ /* 0x000fea0000000000 */
[----:B------:R-:W-:Y:S04]  /*8050*/  SHF.R.U32.HI R0, RZ, 0x15, R0 ;  /* 0x00000015ff007819 */ /* 0x000fe80000011600 */
[----:B------:R-:W-:Y:S11]  /*8060*/  LOP3.LUT P0, RZ, R0, 0x3, R85, 0x48, !PT ;  /* 0x0000000300ff7812 */ /* 0x000ff60007804855 */
[----:B------:R-:W-:Y:S02]  /*8070*/  @!UPT UIADD3 URZ, UPT, UPT, URZ, URZ, URZ ;  /* 0x000000fffffff290 */ /* 0x000fe4000fffe0ff */
[----:B------:R-:W-:Y:S05]  /*8080*/  @!P0 BRA `(.L_x_139) ;  /* 0x0000000000408947 */ /* 0x000fea0003800000 */
[----:B------:R-:W2:Y:S01]  /*8090*/  LDCU.64 UR8, c[0x4][0x70] ;  /* 0x01000e00ff0877ac */ /* 0x000ea20008000a00 */
[----:B------:R-:W-:Y:S01]  /*80a0*/  MOV R3, 0x0 ;  /* 0x0000000000037802 */ /* 0x000fe20000000f00 */
[----:B------:R-:W-:Y:S02]  /*80b0*/  HFMA2 R12, -RZ, RZ, 0, 5.9604644775390625e-08 ;  /* 0x00000001ff0c7431 */ /* 0x000fe400000001ff */
[----:B------:R-:W-:Y:S02]  /*80c0*/  IMAD.MOV.U32 R8, RZ, RZ, 0x192 ;  /* 0x00000192ff087424 */ /* 0x000fe400078e00ff */
[----:B------:R-:W-:Y:S01]  /*80d0*/  IMAD.MOV.U32 R13, RZ, RZ, RZ ;  /* 0x000000ffff0d7224 */ /* 0x000fe200078e00ff */
[----:B------:R-:W3:Y:S01]  /*80e0*/  LDCU.64 UR6, c[0x4][0x78] ;  /* 0x01000f00ff0677ac */ /* 0x000ee20008000a00 */
[----:B------:R-:W1:Y:S01]  /*80f0*/  LDC.64 R2, c[0x4][R3] ;  /* 0x0100000003027b82 */ /* 0x000e620000000a00 */
[----:B------:R-:W5:Y:S01]  /*8100*/  LDCU.64 UR4, c[0x4][0x10] ;  /* 0x01000200ff0477ac */ /* 0x000f620008000a00 */
[----:B--2---:R-:W-:Y:S01]  /*8110*/  MOV R5, UR9 ;  /* 0x0000000900057c02 */ /* 0x004fe20008000f00 */
[----:B------:R-:W-:Y:S01]  /*8120*/  IMAD.U32 R4, RZ, RZ, UR8 ;  /* 0x00000008ff047e24 */ /* 0x000fe2000f8e00ff */
[----:B---3--:R-:W-:Y:S01]  /*8130*/  MOV R7, UR7 ;  /* 0x0000000700077c02 */ /* 0x008fe20008000f00 */
[----:B------:R-:W-:Y:S01]  /*8140*/  IMAD.U32 R6, RZ, RZ, UR6 ;  /* 0x00000006ff067e24 */ /* 0x000fe2000f8e00ff */
[----:B-----5:R-:W-:Y:S01]  /*8150*/  MOV R11, UR5 ;  /* 0x00000005000b7c02 */ /* 0x020fe20008000f00 */
[----:B------:R-:W-:Y:S02]  /*8160*/  IMAD.U32 R10, RZ, RZ, UR4 ;  /* 0x00000004ff0a7e24 */ /* 0x000fe4000f8e00ff */
[----:B------:R-:W-:Y:S07]  /*8170*/  LEPC R20, `(.L_x_139) ;  /* 0x000000001014794e */ /* 0x000fee0000000000 */
[----:B-1--4-:R-:W-:Y:S05]  /*8180*/  CALL.ABS.NOINC R2 ;  /* 0x0000000002007343 */ /* 0x012fea0003c00000 */
.L_x_139:
[----:B------:R-:W-:Y:S01]  /*8190*/  ISETP.NE.AND P0, PT, R95, RZ, PT ;  /* 0x000000ff5f00720c */ /* 0x000fe20003f05270 */
[----:B------:R-:W-:Y:S05]  /*81a0*/  WARPSYNC.ALL ;  /* 0x0000000000007948 */ /* 0x000fea0003800000 */
[----:B------:R-:W-:Y:S01]  /*81b0*/  R2UR UR4, R39 ;  /* 0x00000000270472ca */ /* 0x000fe200000e0000 */
[----:B------:R-:W2:Y:S01]  /*81c0*/  S2UR UR6, SR_CgaCtaId ;  /* 0x00000000000679c3 */ /* 0x000ea20000008800 */
[-C--:B------:R-:W-:Y:S01]  /*81d0*/  F2FP.F16.E5M2.UNPACK_B R42, R72.reuse ;  /* 0x00000048ff2a723e */ /* 0x080fe200020004ff */
[----:B------:R-:W-:Y:S01]  /*81e0*/  BSSY.RECONVERGENT B0, `(.L_x_140) ;  /* 0x000009c000007945 */ /* 0x000fe20003800200 */
[----:B------:R-:W-:Y:S02]  /*81f0*/  F2FP.F16.E5M2.UNPACK_B R72, R72.H1 ;  /* 0x00000048ff48723e */ /* 0x000fe400030004ff */
[-C--:B------:R-:W-:Y:S01]  /*8200*/  F2FP.F16.E5M2.UNPACK_B R46, R73.reuse ;  /* 0x00000049ff2e723e */ /* 0x080fe200020004ff */
[--C-:B------:R-:W-:Y:S01]  /*8210*/  HADD2.F32 R40, -RZ, R42.reuse.H0_H0 ;  /* 0x2000002aff287230 */ /* 0x100fe20000004100 */
[----:B------:R-:W-:Y:S01]  /*8220*/  F2FP.F16.E5M2.UNPACK_B R73, R73.H1 ;  /* 0x00000049ff49723e */ /* 0x000fe200030004ff */
[----:B------:R-:W-:Y:S01]  /*8230*/  HADD2.F32 R42, -RZ, R42.H1_H1 ;  /* 0x3000002aff2a7230 */ /* 0x000fe20000004100 */
[-C--:B------:R-:W-:Y:S01]  /*8240*/  F2FP.F16.E5M2.UNPACK_B R50, R74.reuse ;  /* 0x0000004aff32723e */ /* 0x080fe200020004ff */
[----:B------:R-:W-:Y:S01]  /*8250*/  HADD2.F32 R43, -RZ, R72.H0_H0 ;  /* 0x20000048ff2b7230 */ /* 0x000fe20000004100 */
[----:B------:R-:W-:Y:S01]  /*8260*/  F2FP.F16.E5M2.UNPACK_B R74, R74.H1 ;  /* 0x0000004aff4a723e */ /* 0x000fe200030004ff */
[----:B------:R-:W-:Y:S01]  /*8270*/  LDTM.16dp32bit_t0_t15.x32 R4, tmem[UR4+0x40] ;  /* 0x00004004000479ee */ /* 0x000fe20008a80000 */
[----:B------:R-:W3:Y:S01]  /*8280*/  LDTM.16dp32bit_t16_t31.x32 R4, tmem[UR4+0x60] ;  /* 0x00006004000479ee */ /* 0x000ee20008aa0000 */
[----:B------:R-:W-:Y:S01]  /*8290*/  NOP ;  /* 0x0000000000007918 */ /* 0x000fe20000000000 */
[--C-:B------:R-:W-:Y:S01]  /*82a0*/  HADD2.F32 R45, -RZ, R46.reuse.H0_H0 ;  /* 0x2000002eff2d7230 */ /* 0x100fe20000004100 */
[----:B------:R-:W-:Y:S01]  /*82b0*/  R2UR UR5, R100 ;  /* 0x00000000640572ca */ /* 0x000fe200000e0000 */
[----:B------:R-:W-:Y:S01]  /*82c0*/  HADD2.F32 R46, -RZ, R46.H1_H1 ;  /* 0x3000002eff2e7230 */ /* 0x000fe20000004100 */
[----:B------:R-:W-:Y:S01]  /*82d0*/  F2FP.F16.E5M2.UNPACK_B R54, R75 ;  /* 0x0000004bff36723e */ /* 0x000fe200020004ff */
[--C-:B------:R-:W-:Y:S01]  /*82e0*/  HADD2.F32 R49, -RZ, R50.reuse.H0_H0 ;  /* 0x20000032ff317230 */ /* 0x100fe20000004100 */
[----:B----4-:R-:W-:Y:S01]  /*82f0*/  F2FP.F16.E5M2.UNPACK_B R58, R76 ;  /* 0x0000004cff3a723e */ /* 0x010fe200020004ff */
[----:B------:R-:W-:Y:S01]  /*8300*/  HADD2.F32 R50, -RZ, R50.H1_H1 ;  /* 0x30000032ff327230 */ /* 0x000fe20000004100 */
[----:B------:R-:W-:Y:S01]  /*8310*/  F2FP.F16.E5M2.UNPACK_B R62, R77 ;  /* 0x0000004dff3e723e */ /* 0x000fe200020004ff */
[--C-:B------:R-:W-:Y:S01]  /*8320*/  HADD2.F32 R53, -RZ, R54.reuse.H0_H0 ;  /* 0x20000036ff357230 */ /* 0x100fe20000004100 */
[----:B------:R-:W-:Y:S01]  /*8330*/  F2FP.F16.E5M2.UNPACK_B R66, R78 ;  /* 0x0000004eff42723e */ /* 0x000fe200020004ff */
[----:B------:R-:W-:Y:S01]  /*8340*/  HADD2.F32 R54, -RZ, R54.H1_H1 ;  /* 0x30000036ff367230 */ /* 0x000fe20000004100 */
[----:B------:R-:W-:Y:S01]  /*8350*/  F2FP.F16.E5M2.UNPACK_B R69, R79 ;  /* 0x0000004fff45723e */ /* 0x000fe200020004ff */
[--C-:B------:R-:W-:Y:S01]  /*8360*/  HADD2.F32 R57, -RZ, R58.reuse.H0_H0 ;  /* 0x2000003aff397230 */ /* 0x100fe20000004100 */
[----:B------:R-:W-:Y:S01]  /*8370*/  F2FP.F16.E5M2.UNPACK_B R75, R75.H1 ;  /* 0x0000004bff4b723e */ /* 0x000fe200030004ff */
[----:B------:R-:W-:Y:S01]  /*8380*/  UIADD3 UR4, UPT, UPT, UR5, 0x290, URZ ;  /* 0x0000029005047890 */ /* 0x000fe2000fffe0ff */
[----:B------:R-:W-:Y:S01]  /*8390*/  HADD2.F32 R59, -RZ, R58.H1_H1 ;  /* 0x3000003aff3b7230 */ /* 0x000fe20000004100 */
[----:B------:R-:W-:Y:S01]  /*83a0*/  F2FP.F16.E5M2.UNPACK_B R76, R76.H1 ;  /* 0x0000004cff4c723e */ /* 0x000fe200030004ff */
[--C-:B------:R-:W-:Y:S01]  /*83b0*/  HADD2.F32 R61, -RZ, R62.reuse.H0_H0 ;  /* 0x2000003eff3d7230 */ /* 0x100fe20000004100 */
[----:B------:R-:W-:Y:S01]  /*83c0*/  F2FP.F16.E5M2.UNPACK_B R77, R77.H1 ;  /* 0x0000004dff4d723e */ /* 0x000fe200030004ff */
[----:B------:R-:W-:Y:S01]  /*83d0*/  HADD2.F32 R62, -RZ, R62.H1_H1 ;  /* 0x3000003eff3e7230 */ /* 0x000fe20000004100 */
[----:B------:R-:W-:Y:S01]  /*83e0*/  F2FP.F16.E5M2.UNPACK_B R78, R78.H1 ;  /* 0x0000004eff4e723e */ /* 0x000fe200030004ff */
[--C-:B------:R-:W-:Y:S01]  /*83f0*/  HADD2.F32 R65, -RZ, R66.reuse.H0_H0 ;  /* 0x20000042ff417230 */ /* 0x100fe20000004100 */
[----:B--2---:R-:W-:Y:S01]  /*8400*/  UPRMT UR4, UR6, 0x654, UR4 ;  /* 0x0000065406047896 */ /* 0x004fe20008000004 */
        /* <DEDUP_REMOVED lines=8> */
[----:B------:R-:W-:Y:S01]  /*8490*/  SYNCS.ARRIVE.TRANS64.RED.A1T0 RZ, [UR4], RZ ;  /* 0x000000ffffff79a7 */ /* 0x000fe20008100404 */
        /* <DEDUP_REMOVED lines=15> */
[--C-:B------:R-:W-:Y:S02]  /*8590*/  HADD2.F32 R47, -RZ, R73.reuse.H0_H0 ;  /* 0x20000049ff2f7230 */ /* 0x100fe40000004100 */
[C---:B------:R-:W-:Y:S01]  /*85a0*/  FMUL R10, R38.reuse, R10 ;  /* 0x0000000a260a7220 */ /* 0x040fe20000400000 */
[C---:B------:R-:W-:Y:S01]  /*85b0*/  FFMA R6, R41.reuse, R43, R6 ;  /* 0x0000002b29067223 */ /* 0x040fe20000000006 */
[----:B------:R-:W-:Y:S02]  /*85c0*/  HADD2.F32 R48, -RZ, R73.H1_H1 ;  /* 0x30000049ff307230 */ /* 0x000fe40000004100 */
[C---:B------:R-:W-:Y:S01]  /*85d0*/  FFMA R7, R41.reuse, R44, R7 ;  /* 0x0000002c29077223 */ /* 0x040fe20000000007 */
[C---:B------:R-:W-:Y:S01]  /*85e0*/  FFMA R8, R41.reuse, R45, R8 ;  /* 0x0000002d29087223 */ /* 0x040fe20000000008 */
[C---:B------:R-:W-:Y:S01]  /*85f0*/  FFMA R9, R41.reuse, R46, R9 ;  /* 0x0000002e29097223 */ /* 0x040fe20000000009 */
[----:B------:R-:W-:Y:S01]  /*8600*/  FFMA R10, R41, R47, R10 ;  /* 0x0000002f290a7223 */ /* 0x000fe2000000000a */
[----:B------:R-:W-:Y:S01]  /*8610*/  HADD2.F32 R43, -RZ, R69.H0_H0 ;  /* 0x20000045ff2b7230 */ /* 0x000fe20000004100 */
[----:B-1----:R-:W-:Y:S01]  /*8620*/  F2FP.SATFINITE.E5M2.F32.PACK_AB_MERGE_C R96, R7, R6, RZ ;  /* 0x000000060760723e */ /* 0x002fe200048060ff */
[C---:B------:R-:W-:Y:S01]  /*8630*/  FMUL R11, R38.reuse, R11 ;  /* 0x0000000b260b7220 */ /* 0x040fe20000400000 */
[--C-:B------:R-:W-:Y:S02]  /*8640*/  HADD2.F32 R51, -RZ, R74.reuse.H0_H0 ;  /* 0x2000004aff337230 */ /* 0x100fe40000004100 */
[C---:B------:R-:W-:Y:S01]  /*8650*/  FMUL R14, R38.reuse, R14 ;  /* 0x0000000e260e7220 */ /* 0x040fe20000400000 */
[----:B------:R-:W-:Y:S01]  /*8660*/  HADD2.F32 R52, -RZ, R74.H1_H1 ;  /* 0x3000004aff347230 */ /* 0x000fe20000004100 */
[----:B------:R-:W-:Y:S01]  /*8670*/  F2FP.SATFINITE.E5M2.F32.PACK_AB_MERGE_C R96, R5, R4, R96 ;  /* 0x000000040560723e */ /* 0x000fe20004806060 */
[C---:B------:R-:W-:Y:S01]  /*8680*/  FFMA R11, R41.reuse, R48, R11 ;  /* 0x00000030290b7223 */ /* 0x040fe2000000000b */
[C---:B------:R-:W-:Y:S01]  /*8690*/  FFMA R12, R41.reuse, R49, R12 ;  /* 0x00000031290c7223 */ /* 0x040fe2000000000c */
[C---:B------:R-:W-:Y:S01]  /*86a0*/  FFMA R13, R41.reuse, R50, R13 ;  /* 0x00000032290d7223 */ /* 0x040fe2000000000d */
[----:B------:R-:W-:Y:S01]  /*86b0*/  FFMA R14, R41, R51, R14 ;  /* 0x00000033290e7223 */ /* 0x000fe2000000000e */
[C---:B------:R-:W-:Y:S01]  /*86c0*/  FMUL R15, R38.reuse, R15 ;  /* 0x0000000f260f7220 */ /* 0x040fe20000400000 */
[----:B------:R-:W-:Y:S01]  /*86d0*/  F2FP.F16.E5M2.UNPACK_B R79, R79.H1 ;  /* 0x0000004fff4f723e */ /* 0x000fe200030004ff */
[--C-:B------:R-:W-:Y:S01]  /*86e0*/  HADD2.F32 R55, -RZ, R75.reuse.H0_H0 ;  /* 0x2000004bff377230 */ /* 0x100fe20000004100 */
[----:B------:R-:W-:Y:S01]  /*86f0*/  F2FP.SATFINITE.E5M2.F32.PACK_AB_MERGE_C R97, R11, R10, RZ ;  /* 0x0000000a0b61723e */ /* 0x000fe200048060ff */
[C---:B------:R-:W-:Y:S01]  /*8700*/  FFMA R15, R41.reuse, R52, R15 ;  /* 0x00000034290f7223 */ /* 0x040fe2000000000f */
[C---:B------:R-:W-:Y:S01]  /*8710*/  FFMA R16, R41.reuse, R53, R16 ;  /* 0x0000003529107223 */ /* 0x040fe20000000010 */
[----:B------:R-:W-:Y:S01]  /*8720*/  FFMA R17, R41, R54, R17 ;  /* 0x0000003629117223 */ /* 0x000fe20000000011 */
[----:B------:R-:W-:Y:S01]  /*8730*/  F2FP.SATFINITE.E5M2.F32.PACK_AB_MERGE_C R97, R9, R8, R97 ;  /* 0x000000080961723e */ /* 0x000fe20004806061 */
[----:B------:R-:W-:Y:S01]  /*8740*/  HADD2.F32 R56, -RZ, R75.H1_H1 ;  /* 0x3000004bff387230 */ /* 0x000fe20000004100 */
[----:B------:R-:W-:Y:S01]  /*8750*/  F2FP.SATFINITE.E5M2.F32.PACK_AB_MERGE_C R98, R15, R14, RZ ;  /* 0x0000000e0f62723e */ /* 0x000fe200048060ff */
[C---:B------:R-:W-:Y:S01]  /*8760*/  FMUL R18, R38.reuse, R18 ;  /* 0x0000001226127220 */ /* 0x040fe20000400000 */
[C---:B------:R-:W-:Y:S01]  /*8770*/  FMUL R19, R38.reuse, R19 ;  /* 0x0000001326137220 */ /* 0x040fe20000400000 */
[--C-:B------:R-:W-:Y:S02]  /*8780*/  HADD2.F32 R58, -RZ, R76.reuse.H0_H0 ;  /* 0x2000004cff3a7230 */ /* 0x100fe40000004100 */
[C---:B------:R-:W-:Y:S01]  /*8790*/  FMUL R3, R38.reuse, R22 ;  /* 0x0000001626037220 */ /* 0x040fe20000400000 */
[C---:B------:R-:W-:Y:S01]  /*87a0*/  FFMA R18, R41.reuse, R55, R18 ;  /* 0x0000003729127223 */ /* 0x040fe20000000012 */
[----:B------:R-:W-:Y:S02]  /*87b0*/  HADD2.F32 R60, -RZ, R76.H1_H1 ;  /* 0x3000004cff3c7230 */ /* 0x000fe40000004100 */
        /* <DEDUP_REMOVED lines=42> */
[----:B------:R-:W-:Y:S03]  /*8a60*/  IADD3 R70, PT, PT, R36, 0x1, RZ ;  /* 0x0000000124467810 */ /* 0x000fe60007ffe0ff */
        /* <DEDUP_REMOVED lines=10> */
[----:B------:R-:W-:Y:S02]  /*8b10*/  UIADD3 UR9, UPT, UPT, UR49, 0x40, URZ ;  /* 0x0000004031097890 */ /* 0x000fe4000fffe0ff */
[----:B------:R-:W-:Y:S01]  /*8b20*/  UIADD3 UR8, UPT, UPT, UR44, 0x3400, URZ ;  /* 0x000034002c087890 */ /* 0x000fe2000fffe0ff */
[----:B------:R-:W-:Y:S01]  /*8b30*/  UMOV UR10, UR50 ;  /* 0x00000032000a7c82 */ /* 0x000fe20008000000 */
[----:B------:R-:W-:Y:S01]  /*8b40*/  UMOV UR11, UR36 ;  /* 0x00000024000b7c82 */ /* 0x000fe20008000000 */
[----:B--2---:R-:W-:Y:S04]  /*8b50*/  UIADD3 UR4, UP0, UPT, UR6, 0x680, URZ ;  /* 0x0000068006047890 */ /* 0x004fe8000ff1e0ff */
[----:B------:R-:W-:Y:S09]  /*8b60*/  UIADD3.X UR5, UPT, UPT, URZ, UR7, URZ, UP0, !UPT ;  /* 0x00000007ff057290 */ /* 0x000ff200087fe4ff */
[----:B------:R2:W-:Y:S01]  /*8b70*/  UTMASTG.3D [UR8], [UR4] ;  /* 0x00000008040073b5 */ /* 0x0005e20008010000 */
[----:B------:R0:W-:Y:S01]  /*8b80*/  UTMACMDFLUSH ;  /* 0x00000000000079b7 */ /* 0x0001e20000000000 */
[----:B--2---:R-:W-:Y:S04]  /*8b90*/  DEPBAR.LE SB0, 0x1 ;  /* 0x000080400000791a */ /* 0x004fe80000000000 */
.L_x_141:
[----:B------:R-:W-:Y:S05]  /*8ba0*/  BSYNC.RECONVERGENT B0 ;  /* 0x0000000000007941 */ /* 0x000fea0003800200 */
.L_x_140:
[----:B------:R-:W-:Y:S01]  /*8bb0*/  BAR.SYNC.DEFER_BLOCKING 0x1, 0x80 ;  /* 0x0042000000007b1d */ /* 0x000fe20000010000 */
[----:B------:R-:W-:Y:S01]  /*8bc0*/  ISETP.NE.AND P0, PT, R87, 0x2, PT ;  /* 0x000000025700780c */ /* 0x000fe20003f05270 */
[----:B------:R-:W-:Y:S01]  /*8bd0*/  UISETP.NE.AND UP0, UPT, UR45, URZ, UPT ;  /* 0x000000ff2d00728c */ /* 0x000fe2000bf05270 */
[----:B------:R-:W-:Y:S01]  /*8be0*/  ISETP.NE.AND P1, PT, R70, 0x4, PT ;  /* 0x000000044600780c */ /* 0x000fe20003f25270 */
[----:B------:R-:W-:Y:S01]  /*8bf0*/  UIADD3 UR30, UPT, UPT, UR37, UR62, URZ ;  /* 0x0000003e251e7290 */ /* 0x000fe2000fffe0ff */
[----:B------:R-:W-:Y:S01]  /*8c00*/  SEL R0, RZ, 0x1, P0 ;  /* 0x00000001ff007807 */ /* 0x000fe20000000000 */
[----:B------:R-:W-:Y:S01]  /*8c10*/  UIADD3 UR20, UPT, UPT, UR38, UR59, URZ ;  /* 0x0000003b26147290 */ /* 0x000fe2000fffe0ff */
[----:B------:R-:W-:Y:S02]  /*8c20*/  SEL R3, RZ, 0x1, P1 ;  /* 0x00000001ff037807 */ /* 0x000fe40000800000 */
[----:B------:R-:W-:Y:S02]  /*8c30*/  LOP3.LUT R91, R91, R0, RZ, 0x3c, !PT ;  /* 0x000000005b5b7212 */ /* 0x000fe400078e3cff */
[----:B------:R-:W-:Y:S02]  /*8c40*/  LOP3.LUT R92, R92, R3, RZ, 0x3c, !PT ;  /* 0x000000035c5c7212 */ /* 0x000fe400078e3cff */
[----:B------:R-:W-:Y:S02]  /*8c50*/  SEL R87, R87, RZ, P0 ;  /* 0x000000ff57577207 */ /* 0x000fe40000000000 */
[----:B------:R-:W-:Y:S01]  /*8c60*/  SEL R36, R70, RZ, P1 ;  /* 0x000000ff46247207 */ /* 0x000fe20000800000 */
[----:B------:R-:W-:Y:S01]  /*8c70*/  UMOV UR36, UR58 ;  /* 0x0000003a00247c82 */ /* 0x000fe20008000000 */
[----:B------:R-:W-:Y:S05]  /*8c80*/  BRA.U UP0, `(.L_x_142) ;  /* 0xffffffd500987547 */ /* 0x000fea000b83ffff */
[----:B------:R-:W-:Y:S05]  /*8c90*/  EXIT ;  /* 0x000000000000794d */ /* 0x000fea0003800000 */
.L_x_25:
[----:B-1----:R1:W3:Y:S02]  /*8ca0*/  SYNCS.PHASECHK.TRANS64.TRYWAIT P0, [R0+URZ+0x2c0], R3 ;  /* 0x0002c003000075a7 */ /* 0x0022e400080011ff */
[----:B---3--:R-:W-:Y:S05]  /*8cb0*/  @!P0 NANOSLEEP.SYNCS 0x989680 ;  /* 0x009896800000895d */ /* 0x008fea0003900000 */
[----:B------:R-:W3:Y:S02]  /*8cc0*/  @!P0 SYNCS.PHASECHK.TRANS64 P0, [R0+URZ+0x2c0], R3 ;  /* 0x0002c003000085a7 */ /* 0x000ee400080010ff */
[----:B---3--:R-:W-:Y:S05]  /*8cd0*/  @!P0 BRA `(.L_x_25) ;  /* 0xfffffffc00f08947 */ /* 0x008fea000383ffff */
[----:B------:R-:W-:Y:S05]  /*8ce0*/  BRA `(.L_x_143) ;  /* 0xffffff8c00ec7947 */ /* 0x000fea000383ffff */
.L_x_28:
[----:B-1----:R-:W-:-:S07]  /*8cf0*/  MOV R0, UR33 ;  /* 0x0000002100007c02 */ /* 0x002fce0008000f00 */
.L_x_144:
[----:B-1----:R1:W3:Y:S02]  /*8d00*/  SYNCS.PHASECHK.TRANS64.TRYWAIT P0, [R0+URZ+0x110], R3 ;  /* 0x00011003000075a7 */ /* 0x0022e400080011ff */
[----:B---3--:R-:W-:Y:S05]  /*8d10*/  @!P0 NANOSLEEP.SYNCS 0x989680 ;  /* 0x009896800000895d */ /* 0x008fea0003900000 */
[----:B------:R-:W3:Y:S02]  /*8d20*/  @!P0 SYNCS.PHASECHK.TRANS64 P0, [R0+URZ+0x110], R3 ;  /* 0x00011003000085a7 */ /* 0x000ee400080010ff */
[----:B---3--:R-:W-:Y:S05]  /*8d30*/  @!P0 BRA `(.L_x_144) ;  /* 0xfffffffc00f08947 */ /* 0x008fea000383ffff */
[----:B------:R-:W-:Y:S05]  /*8d40*/  BRA `(.L_x_27) ;  /* 0xffffff90002c7947 */ /* 0x000fea000383ffff */
.L_x_35:
[----:B-1----:R-:W-:-:S07]  /*8d50*/  MOV R0, UR9 ;  /* 0x0000000900007c02 */ /* 0x002fce0008000f00 */
.L_x_145:
[----:B-1----:R1:W3:Y:S02]  /*8d60*/  SYNCS.PHASECHK.TRANS64.TRYWAIT P0, [R0+URZ+0x110], R3 ;  /* 0x00011003000075a7 */ /* 0x0022e400080011ff */
[----:B---3--:R-:W-:Y:S05]  /*8d70*/  @!P0 NANOSLEEP.SYNCS 0x989680 ;  /* 0x009896800000895d */ /* 0x008fea0003900000 */
[----:B------:R-:W3:Y:S02]  /*8d80*/  @!P0 SYNCS.PHASECHK.TRANS64 P0, [R0+URZ+0x110], R3 ;  /* 0x00011003000085a7 */ /* 0x000ee400080010ff */
[----:B---3--:R-:W-:Y:S05]  /*8d90*/  @!P0 BRA `(.L_x_145) ;  /* 0xfffffffc00f08947 */ /* 0x008fea000383ffff */
[----:B------:R-:W-:Y:S05]  /*8da0*/  BRA `(.L_x_34) ;  /* 0xffffff9000e87947 */ /* 0x000fea000383ffff */
.L_x_40:
[----:B-1----:R1:W3:Y:S02]  /*8db0*/  SYNCS.PHASECHK.TRANS64.TRYWAIT P0, [R3+URZ+0x250], R0 ;  /* 0x00025000030075a7 */ /* 0x0022e400080011ff */
[----:B---3--:R-:W-:Y:S05]  /*8dc0*/  @!P0 NANOSLEEP.SYNCS 0x989680 ;  /* 0x009896800000895d */ /* 0x008fea0003900000 */
[----:B------:R-:W3:Y:S02]  /*8dd0*/  @!P0 SYNCS.PHASECHK.TRANS64 P0, [R3+URZ+0x250], R0 ;  /* 0x00025000030085a7 */ /* 0x000ee400080010ff */
[----:B---3--:R-:W-:Y:S05]  /*8de0*/  @!P0 BRA `(.L_x_40) ;  /* 0xfffffffc00f08947 */ /* 0x008fea000383ffff */
[----:B------:R-:W-:Y:S05]  /*8df0*/  BRA `(.L_x_146) ;  /* 0xffffff9400887947 */ /* 0x000fea000383ffff */
.L_x_44:
[----:B-1----:R-:W-:-:S07]  /*8e00*/  MOV R0, UR4 ;  /* 0x0000000400007c02 */ /* 0x002fce0008000f00 */
.L_x_147:
[----:B-1----:R1:W3:Y:S02]  /*8e10*/  SYNCS.PHASECHK.TRANS64.TRYWAIT P0, [R0+URZ], R3 ;  /* 0x00000003000075a7 */ /* 0x0022e400080011ff */
[----:B---3--:R-:W-:Y:S05]  /*8e20*/  @!P0 NANOSLEEP.SYNCS 0x989680 ;  /* 0x009896800000895d */ /* 0x008fea0003900000 */
[----:B------:R-:W3:Y:S02]  /*8e30*/  @!P0 SYNCS.PHASECHK.TRANS64 P0, [R0+URZ], R3 ;  /* 0x00000003000085a7 */ /* 0x000ee400080010ff */
[----:B---3--:R-:W-:Y:S05]  /*8e40*/  @!P0 BRA `(.L_x_147) ;  /* 0xfffffffc00f08947 */ /* 0x008fea000383ffff */
[----:B------:R-:W-:Y:S05]  /*8e50*/  BRA `(.L_x_148) ;  /* 0xffffff9c002c7947 */ /* 0x000fea000383ffff */
.L_x_45:
[----:B------:R-:W-:-:S07]  /*8e60*/  MOV R0, UR5 ;  /* 0x0000000500007c02 */ /* 0x000fce0008000f00 */
.L_x_149:
[----:B-1----:R1:W3:Y:S02]  /*8e70*/  SYNCS.PHASECHK.TRANS64.TRYWAIT P0, [R0+URZ], R3 ;  /* 0x00000003000075a7 */ /* 0x0022e400080011ff */
[----:B---3--:R-:W-:Y:S05]  /*8e80*/  @!P0 NANOSLEEP.SYNCS 0x989680 ;  /* 0x009896800000895d */ /* 0x008fea0003900000 */
[----:B------:R-:W3:Y:S02]  /*8e90*/  @!P0 SYNCS.PHASECHK.TRANS64 P0, [R0+URZ], R3 ;  /* 0x00000003000085a7 */ /* 0x000ee400080010ff */
[----:B---3--:R-:W-:Y:S05]  /*8ea0*/  @!P0 BRA `(.L_x_149) ;  /* 0xfffffffc00f08947 */ /* 0x008fea000383ffff */
[----:B------:R-:W-:Y:S05]  /*8eb0*/  BRA `(.L_x_150) ;  /* 0xffffff9c00387947 */ /* 0x000fea000383ffff */
.L_x_46:
[----:B------:R-:W-:-:S07]  /*8ec0*/  MOV R0, UR5 ;  /* 0x0000000500007c02 */ /* 0x000fce0008000f00 */
.L_x_151:
[----:B-1----:R1:W3:Y:S02]  /*8ed0*/  SYNCS.PHASECHK.TRANS64.TRYWAIT P0, [R0+URZ], R3 ;  /* 0x00000003000075a7 */ /* 0x0022e400080011ff */
[----:B---3--:R-:W-:Y:S05]  /*8ee0*/  @!P0 NANOSLEEP.SYNCS 0x989680 ;  /* 0x009896800000895d */ /* 0x008fea0003900000 */
[----:B------:R-:W3:Y:S02]  /*8ef0*/  @!P0 SYNCS.PHASECHK.TRANS64 P0, [R0+URZ], R3 ;  /* 0x00000003000085a7 */ /* 0x000ee400080010ff */
[----:B---3--:R-:W-:Y:S05]  /*8f00*/  @!P0 BRA `(.L_x_151) ;  /* 0xfffffffc00f08947 */ /* 0x008fea000383ffff */
[----:B------:R-:W-:Y:S05]  /*8f10*/  BRA `(.L_x_152) ;  /* 0xffffff9c00447947 */ /* 0x000fea000383ffff */
.L_x_47:
[----:B------:R-:W-:-:S07]  /*8f20*/  MOV R0, UR5 ;  /* 0x0000000500007c02 */ /* 0x000fce0008000f00 */
.L_x_153:
[----:B-1----:R1:W3:Y:S02]  /*8f30*/  SYNCS.PHASECHK.TRANS64.TRYWAIT P0, [R0+URZ], R3 ;  /* 0x00000003000075a7 */ /* 0x0022e400080011ff */
[----:B---3--:R-:W-:Y:S05]  /*8f40*/  @!P0 NANOSLEEP.SYNCS 0x989680 ;  /* 0x009896800000895d */ /* 0x008fea0003900000 */
[----:B------:R-:W3:Y:S02]  /*8f50*/  @!P0 SYNCS.PHASECHK.TRANS64 P0, [R0+URZ], R3 ;  /* 0x00000003000085a7 */ /* 0x000ee400080010ff */
[----:B---3--:R-:W-:Y:S05]  /*8f60*/  @!P0 BRA `(.L_x_153) ;  /* 0xfffffffc00f08947 */ /* 0x008fea000383ffff */
[----:B------:R-:W-:Y:S05]  /*8f70*/  BRA `(.L_x_154) ;  /* 0xffffff9c00507947 */ /* 0x000fea000383ffff */
.L_x_48:
[----:B------:R-:W-:-:S07]  /*8f80*/  MOV R0, UR5 ;  /* 0x0000000500007c02 */ /* 0x000fce0008000f00 */
.L_x_155:
[----:B-1----:R1:W3:Y:S02]  /*8f90*/  SYNCS.PHASECHK.TRANS64.TRYWAIT P0, [R0+URZ], R3 ;  /* 0x00000003000075a7 */ /* 0x0022e400080011ff */
[----:B---3--:R-:W-:Y:S05]  /*8fa0*/  @!P0 NANOSLEEP.SYNCS 0x989680 ;  /* 0x009896800000895d */ /* 0x008fea0003900000 */
[----:B------:R-:W3:Y:S02]  /*8fb0*/  @!P0 SYNCS.PHASECHK.TRANS64 P0, [R0+URZ], R3 ;  /* 0x00000003000085a7 */ /* 0x000ee400080010ff */
[----:B---3--:R-:W-:Y:S05]  /*8fc0*/  @!P0 BRA `(.L_x_155) ;  /* 0xfffffffc00f08947 */ /* 0x008fea000383ffff */
[----:B------:R-:W-:Y:S05]  /*8fd0*/  BRA `(.L_x_156) ;  /* 0xffffff9c005c7947 */ /* 0x000fea000383ffff */
.L_x_49:
[----:B------:R-:W-:-:S07]  /*8fe0*/  MOV R0, UR5 ;  /* 0x0000000500007c02 */ /* 0x000fce0008000f00 */
.L_x_157:
[----:B-1----:R1:W3:Y:S02]  /*8ff0*/  SYNCS.PHASECHK.TRANS64.TRYWAIT P0, [R0+URZ], R3 ;  /* 0x00000003000075a7 */ /* 0x0022e400080011ff */
[----:B---3--:R-:W-:Y:S05]  /*9000*/  @!P0 NANOSLEEP.SYNCS 0x989680 ;  /* 0x009896800000895d */ /* 0x008fea0003900000 */
[----:B------:R-:W3:Y:S02]  /*9010*/  @!P0 SYNCS.PHASECHK.TRANS64 P0, [R0+URZ], R3 ;  /* 0x00000003000085a7 */ /* 0x000ee400080010ff */
[----:B---3--:R-:W-:Y:S05]  /*9020*/  @!P0 BRA `(.L_x_157) ;  /* 0xfffffffc00f08947 */ /* 0x008fea000383ffff */
[----:B------:R-:W-:Y:S05]  /*9030*/  BRA `(.L_x_158) ;  /* 0xffffff9c00687947 */ /* 0x000fea000383ffff */
.L_x_50:
[----:B------:R-:W-:-:S07]  /*9040*/  MOV R0, UR5 ;  /* 0x0000000500007c02 */ /* 0x000fce0008000f00 */
.L_x_159:
[----:B-1----:R1:W3:Y:S02]  /*9050*/  SYNCS.PHASECHK.TRANS64.TRYWAIT P0, [R0+URZ], R3 ;  /* 0x00000003000075a7 */ /* 0x0022e400080011ff */
[----:B---3--:R-:W-:Y:S05]  /*9060*/  @!P0 NANOSLEEP.SYNCS 0x989680 ;  /* 0x009896800000895d */ /* 0x008fea0003900000 */
[----:B------:R-:W3:Y:S02]  /*9070*/  @!P0 SYNCS.PHASECHK.TRANS64 P0, [R0+URZ], R3 ;  /* 0x00000003000085a7 */ /* 0x000ee400080010ff */
[----:B---3--:R-:W-:Y:S05]  /*9080*/  @!P0 BRA `(.L_x_159) ;  /* 0xfffffffc00f08947 */ /* 0x008fea000383ffff */
[----:B------:R-:W-:Y:S05]  /*9090*/  BRA `(.L_x_160) ;  /* 0xffffff9c00747947 */ /* 0x000fea000383ffff */
.L_x_51:
[----:B------:R-:W-:-:S07]  /*90a0*/  MOV R0, UR5 ;  /* 0x0000000500007c02 */ /* 0x000fce0008000f00 */
.L_x_161:
[----:B-1----:R1:W3:Y:S02]  /*90b0*/  SYNCS.PHASECHK.TRANS64.TRYWAIT P0, [R0+URZ], R3 ;  /* 0x00000003000075a7 */ /* 0x0022e400080011ff */
[----:B---3--:R-:W-:Y:S05]  /*90c0*/  @!P0 NANOSLEEP.SYNCS 0x989680 ;  /* 0x009896800000895d */ /* 0x008fea0003900000 */
[----:B------:R-:W3:Y:S02]  /*90d0*/  @!P0 SYNCS.PHASECHK.TRANS64 P0, [R0+URZ], R3 ;  /* 0x00000003000085a7 */ /* 0x000ee400080010ff */
[----:B---3--:R-:W-:Y:S05]  /*90e0*/  @!P0 BRA `(.L_x_161) ;  /* 0xfffffffc00f08947 */ /* 0x008fea000383ffff */
[----:B------:R-:W-:Y:S05]  /*90f0*/  BRA `(.L_x_162) ;  /* 0xffffff9c00807947 */ /* 0x000fea000383ffff */
.L_x_52:
[----:B------:R-:W-:-:S07]  /*9100*/  MOV R0, UR5 ;  /* 0x0000000500007c02 */ /* 0x000fce0008000f00 */
.L_x_163:
[----:B-1----:R1:W3:Y:S02]  /*9110*/  SYNCS.PHASECHK.TRANS64.TRYWAIT P0, [R0+URZ], R3 ;  /* 0x00000003000075a7 */ /* 0x0022e400080011ff */
[----:B---3--:R-:W-:Y:S05]  /*9120*/  @!P0 NANOSLEEP.SYNCS 0x989680 ;  /* 0x009896800000895d */ /* 0x008fea0003900000 */
[----:B------:R-:W3:Y:S02]  /*9130*/  @!P0 SYNCS.PHASECHK.TRANS64 P0, [R0+URZ], R3 ;  /* 0x00000003000085a7 */ /* 0x000ee400080010ff */
[----:B---3--:R-:W-:Y:S05]  /*9140*/  @!P0 BRA `(.L_x_163) ;  /* 0xfffffffc00f08947 */ /* 0x008fea000383ffff */
[----:B------:R-:W-:Y:S05]  /*9150*/  BRA `(.L_x_164) ;  /* 0xffffff9c008c7947 */ /* 0x000fea000383ffff */
.L_x_53:
[----:B------:R-:W-:-:S07]  /*9160*/  MOV R0, UR5 ;  /* 0x0000000500007c02 */ /* 0x000fce0008000f00 */
.L_x_165:
[----:B-1----:R1:W3:Y:S02]  /*9170*/  SYNCS.PHASECHK.TRANS64.TRYWAIT P0, [R0+URZ], R3 ;  /* 0x00000003000075a7 */ /* 0x0022e400080011ff */
[----:B---3--:R-:W-:Y:S05]  /*9180*/  @!P0 NANOSLEEP.SYNCS 0x989680 ;  /* 0x009896800000895d */ /* 0x008fea0003900000 */
[----:B------:R-:W3:Y:S02]  /*9190*/  @!P0 SYNCS.PHASECHK.TRANS64 P0, [R0+URZ], R3 ;  /* 0x00000003000085a7 */ /* 0x000ee400080010ff */
[----:B---3--:R-:W-:Y:S05]  /*91a0*/  @!P0 BRA `(.L_x_165) ;  /* 0xfffffffc00f08947 */ /* 0x008fea000383ffff */
[----:B------:R-:W-:Y:S05]  /*91b0*/  BRA `(.L_x_166) ;  /* 0xffffff9c00987947 */ /* 0x000fea000383ffff */
.L_x_54:
[----:B------:R-:W-:-:S07]  /*91c0*/  MOV R0, UR5 ;  /* 0x0000000500007c02 */ /* 0x000fce0008000f00 */
.L_x_167:
[----:B-1----:R1:W3:Y:S02]  /*91d0*/  SYNCS.PHASECHK.TRANS64.TRYWAIT P0, [R0+URZ], R3 ;  /* 0x00000003000075a7 */ /* 0x0022e400080011ff */
[----:B---3--:R-:W-:Y:S05]  /*91e0*/  @!P0 NANOSLEEP.SYNCS 0x989680 ;  /* 0x009896800000895d */ /* 0x008fea0003900000 */
[----:B------:R-:W3:Y:S02]  /*91f0*/  @!P0 SYNCS.PHASECHK.TRANS64 P0, [R0+URZ], R3 ;  /* 0x00000003000085a7 */ /* 0x000ee400080010ff */
[----:B---3--:R-:W-:Y:S05]  /*9200*/  @!P0 BRA `(.L_x_167) ;  /* 0xfffffffc00f08947 */ /* 0x008fea000383ffff */
[----:B------:R-:W-:Y:S05]  /*9210*/  BRA `(.L_x_168) ;  /* 0xffffff9c00a47947 */ /* 0x000fea000383ffff */
.L_x_55:
[----:B------:R-:W-:-:S07]  /*9220*/  MOV R0, UR5 ;  /* 0x0000000500007c02 */ /* 0x000fce0008000f00 */
.L_x_169:
[----:B-1----:R1:W3:Y:S02]  /*9230*/  SYNCS.PHASECHK.TRANS64.TRYWAIT P0, [R0+URZ], R3 ;  /* 0x00000003000075a7 */ /* 0x0022e400080011ff */
[----:B---3--:R-:W-:Y:S05]  /*9240*/  @!P0 NANOSLEEP.SYNCS 0x989680 ;  /* 0x009896800000895d */ /* 0x008fea0003900000 */
[----:B------:R-:W3:Y:S02]  /*9250*/  @!P0 SYNCS.PHASECHK.TRANS64 P0, [R0+URZ], R3 ;  /* 0x00000003000085a7 */ /* 0x000ee400080010ff */
[----:B---3--:R-:W-:Y:S05]  /*9260*/  @!P0 BRA `(.L_x_169) ;  /* 0xfffffffc00f08947 */ /* 0x008fea000383ffff */
[----:B------:R-:W-:Y:S05]  /*9270*/  BRA `(.L_x_170) ;  /* 0xffffff9c00b07947 */ /* 0x000fea000383ffff */
.L_x_56:
[----:B------:R-:W-:-:S07]  /*9280*/  MOV R0, UR5 ;  /* 0x0000000500007c02 */ /* 0x000fce0008000f00 */
.L_x_171:
[----:B-1----:R1:W3:Y:S02]  /*9290*/  SYNCS.PHASECHK.TRANS64.TRYWAIT P0, [R0+URZ], R3 ;  /* 0x00000003000075a7 */ /* 0x0022e400080011ff */
[----:B---3--:R-:W-:Y:S05]  /*92a0*/  @!P0 NANOSLEEP.SYNCS 0x989680 ;  /* 0x009896800000895d */ /* 0x008fea0003900000 */
[----:B------:R-:W3:Y:S02]  /*92b0*/  @!P0 SYNCS.PHASECHK.TRANS64 P0, [R0+URZ], R3 ;  /* 0x00000003000085a7 */ /* 0x000ee400080010ff */
[----:B---3--:R-:W-:Y:S05]  /*92c0*/  @!P0 BRA `(.L_x_171) ;  /* 0xfffffffc00f08947 */ /* 0x008fea000383ffff */
[----:B------:R-:W-:Y:S05]  /*92d0*/  BRA `(.L_x_172) ;  /* 0xffffff9c00bc7947 */ /* 0x000fea000383ffff */
.L_x_57:
[----:B------:R-:W-:-:S07]  /*92e0*/  MOV R0, UR5 ;  /* 0x0000000500007c02 */ /* 0x000fce0008000f00 */
.L_x_173:
[----:B-1----:R1:W3:Y:S02]  /*92f0*/  SYNCS.PHASECHK.TRANS64.TRYWAIT P0, [R0+URZ], R3 ;  /* 0x00000003000075a7 */ /* 0x0022e400080011ff */
[----:B---3--:R-:W-:Y:S05]  /*9300*/  @!P0 NANOSLEEP.SYNCS 0x989680 ;  /* 0x009896800000895d */ /* 0x008fea0003900000 */
[----:B------:R-:W3:Y:S02]  /*9310*/  @!P0 SYNCS.PHASECHK.TRANS64 P0, [R0+URZ], R3 ;  /* 0x00000003000085a7 */ /* 0x000ee400080010ff */
[----:B---3--:R-:W-:Y:S05]  /*9320*/  @!P0 BRA `(.L_x_173) ;  /* 0xfffffffc00f08947 */ /* 0x008fea000383ffff */
[----:B------:R-:W-:Y:S05]  /*9330*/  BRA `(.L_x_174) ;  /* 0xffffff9c00c87947 */ /* 0x000fea000383ffff */
.L_x_58:
[----:B------:R-:W-:-:S07]  /*9340*/  MOV R0, UR5 ;  /* 0x0000000500007c02 */ /* 0x000fce0008000f00 */
.L_x_175:
[----:B-1----:R1:W3:Y:S02]  /*9350*/  SYNCS.PHASECHK.TRANS64.TRYWAIT P0, [R0+URZ], R3 ;  /* 0x00000003000075a7 */ /* 0x0022e400080011ff */
[----:B---3--:R-:W-:Y:S05]  /*9360*/  @!P0 NANOSLEEP.SYNCS 0x989680 ;  /* 0x009896800000895d */ /* 0x008fea0003900000 */
[----:B------:R-:W3:Y:S02]  /*9370*/  @!P0 SYNCS.PHASECHK.TRANS64 P0, [R0+URZ], R3 ;  /* 0x00000003000085a7 */ /* 0x000ee400080010ff */
[----:B---3--:R-:W-:Y:S05]  /*9380*/  @!P0 BRA `(.L_x_175) ;  /* 0xfffffffc00f08947 */ /* 0x008fea000383ffff */
[----:B------:R-:W-:Y:S05]  /*9390*/  BRA `(.L_x_176) ;  /* 0xffffff9c00d47947 */ /* 0x000fea000383ffff */
.L_x_59:
[----:B------:R-:W-:-:S07]  /*93a0*/  MOV R0, UR5 ;  /* 0x0000000500007c02 */ /* 0x000fce0008000f00 */
.L_x_177:
[----:B-1----:R1:W3:Y:S02]  /*93b0*/  SYNCS.PHASECHK.TRANS64.TRYWAIT P0, [R0+URZ], R3 ;  /* 0x00000003000075a7 */ /* 0x0022e400080011ff */
[----:B---3--:R-:W-:Y:S05]  /*93c0*/  @!P0 NANOSLEEP.SYNCS 0x989680 ;  /* 0x009896800000895d */ /* 0x008fea0003900000 */
[----:B------:R-:W3:Y:S02]  /*93d0*/  @!P0 SYNCS.PHASECHK.TRANS64 P0, [R0+URZ], R3 ;  /* 0x00000003000085a7 */ /* 0x000ee400080010ff */
[----:B---3--:R-:W-:Y:S05]  /*93e0*/  @!P0 BRA `(.L_x_177) ;  /* 0xfffffffc00f08947 */ /* 0x008fea000383ffff */
[----:B------:R-:W-:Y:S05]  /*93f0*/  BRA `(.L_x_178) ;  /* 0xffffff9c00e07947 */ /* 0x000fea000383ffff */
.L_x_60:
[----:B------:R-:W-:-:S07]  /*9400*/  MOV R0, UR5 ;  /* 0x0000000500007c02 */ /* 0x000fce0008000f00 */
.L_x_179:
[----:B-1----:R1:W3:Y:S02]  /*9410*/  SYNCS.PHASECHK.TRANS64.TRYWAIT P0, [R0+URZ], R3 ;  /* 0x00000003000075a7 */ /* 0x0022e400080011ff */
[----:B---3--:R-:W-:Y:S05]  /*9420*/  @!P0 NANOSLEEP.SYNCS 0x989680 ;  /* 0x009896800000895d */ /* 0x008fea0003900000 */
[----:B------:R-:W3:Y:S02]  /*9430*/  @!P0 SYNCS.PHASECHK.TRANS64 P0, [R0+URZ], R3 ;  /* 0x00000003000085a7 */ /* 0x000ee400080010ff */
[----:B---3--:R-:W-:Y:S05]  /*9440*/  @!P0 BRA `(.L_x_179) ;  /* 0xfffffffc00f08947 */ /* 0x008fea000383ffff */
[----:B------:R-:W-:Y:S05]  /*9450*/  BRA `(.L_x_180) ;  /* 0xffffff9c00ec7947 */ /* 0x000fea000383ffff */
.L_x_61:
[----:B------:R-:W-:-:S07]  /*9460*/  MOV R0, UR5 ;  /* 0x0000000500007c02 */ /* 0x000fce0008000f00 */
.L_x_181:
[----:B-1----:R1:W3:Y:S02]  /*9470*/  SYNCS.PHASECHK.TRANS64.TRYWAIT P0, [R0+URZ], R3 ;  /* 0x00000003000075a7 */ /* 0x0022e400080011ff */
[----:B---3--:R-:W-:Y:S05]  /*9480*/  @!P0 NANOSLEEP.SYNCS 0x989680 ;  /* 0x009896800000895d */ /* 0x008fea0003900000 */
[----:B------:R-:W3:Y:S02]  /*9490*/  @!P0 SYNCS.PHASECHK.TRANS64 P0, [R0+URZ], R3 ;  /* 0x00000003000085a7 */ /* 0x000ee400080010ff */
[----:B---3--:R-:W-:Y:S05]  /*94a0*/  @!P0 BRA `(.L_x_181) ;  /* 0xfffffffc00f08947 */ /* 0x008fea000383ffff */
[----:B------:R-:W-:Y:S05]  /*94b0*/  BRA `(.L_x_182) ;  /* 0xffffff9c00f87947 */ /* 0x000fea000383ffff */
.L_x_62:
[----:B------:R-:W-:-:S07]  /*94c0*/  MOV R0, UR5 ;  /* 0x0000000500007c02 */ /* 0x000fce0008000f00 */
.L_x_183:
[----:B-1----:R1:W3:Y:S02]  /*94d0*/  SYNCS.PHASECHK.TRANS64.TRYWAIT P0, [R0+URZ], R3 ;  /* 0x00000003000075a7 */ /* 0x0022e400080011ff */
[----:B---3--:R-:W-:Y:S05]  /*94e0*/  @!P0 NANOSLEEP.SYNCS 0x989680 ;  /* 0x009896800000895d */ /* 0x008fea0003900000 */
[----:B------:R-:W3:Y:S02]  /*94f0*/  @!P0 SYNCS.PHASECHK.TRANS64 P0, [R0+URZ], R3 ;  /* 0x00000003000085a7 */ /* 0x000ee400080010ff */
[----:B---3--:R-:W-:Y:S05]  /*9500*/  @!P0 BRA `(.L_x_183) ;  /* 0xfffffffc00f08947 */ /* 0x008fea000383ffff */
[----:B------:R-:W-:Y:S05]  /*9510*/  BRA `(.L_x_184) ;  /* 0xffffffa000047947 */ /* 0x000fea000383ffff */
.L_x_63:
[----:B------:R-:W-:-:S07]  /*9520*/  MOV R0, UR5 ;  /* 0x0000000500007c02 */ /* 0x000fce0008000f00 */
.L_x_185:
[----:B-1----:R1:W3:Y:S02]  /*9530*/  SYNCS.PHASECHK.TRANS64.TRYWAIT P0, [R0+URZ], R3 ;  /* 0x00000003000075a7 */ /* 0x0022e400080011ff */
[----:B---3--:R-:W-:Y:S05]  /*9540*/  @!P0 NANOSLEEP.SYNCS 0x989680 ;  /* 0x009896800000895d */ /* 0x008fea0003900000 */
[----:B------:R-:W3:Y:S02]  /*9550*/  @!P0 SYNCS.PHASECHK.TRANS64 P0, [R0+URZ], R3 ;  /* 0x00000003000085a7 */ /* 0x000ee400080010ff */
[----:B---3--:R-:W-:Y:S05]  /*9560*/  @!P0 BRA `(.L_x_185) ;  /* 0xfffffffc00f08947 */ /* 0x008fea000383ffff */
[----:B------:R-:W-:Y:S05]  /*9570*/  BRA `(.L_x_186) ;  /* 0xffffffa000107947 */ /* 0x000fea000383ffff */
.L_x_64:
[----:B------:R-:W-:-:S07]  /*9580*/  MOV R0, UR5 ;  /* 0x0000000500007c02 */ /* 0x000fce0008000f00 */
.L_x_187:
[----:B-1----:R1:W3:Y:S02]  /*9590*/  SYNCS.PHASECHK.TRANS64.TRYWAIT P0, [R0+URZ], R3 ;  /* 0x00000003000075a7 */ /* 0x0022e400080011ff */
[----:B---3--:R-:W-:Y:S05]  /*95a0*/  @!P0 NANOSLEEP.SYNCS 0x989680 ;  /* 0x009896800000895d */ /* 0x008fea0003900000 */
[----:B------:R-:W3:Y:S02]  /*95b0*/  @!P0 SYNCS.PHASECHK.TRANS64 P0, [R0+URZ], R3 ;  /* 0x00000003000085a7 */ /* 0x000ee400080010ff */
[----:B---3--:R-:W-:Y:S05]  /*95c0*/  @!P0 BRA `(.L_x_187) ;  /* 0xfffffffc00f08947 */ /* 0x008fea000383ffff */
[----:B------:R-:W-:Y:S05]  /*95d0*/  BRA `(.L_x_188) ;  /* 0xffffffa0001c7947 */ /* 0x000fea000383ffff */
.L_x_65:
[----:B------:R-:W-:-:S07]  /*95e0*/  MOV R0, UR5 ;  /* 0x0000000500007c02 */ /* 0x000fce0008000f00 */
.L_x_189:
[----:B-1----:R1:W3:Y:S02]  /*95f0*/  SYNCS.PHASECHK.TRANS64.TRYWAIT P0, [R0+URZ], R3 ;  /* 0x00000003000075a7 */ /* 0x0022e400080011ff */
[----:B---3--:R-:W-:Y:S05]  /*9600*/  @!P0 NANOSLEEP.SYNCS 0x989680 ;  /* 0x009896800000895d */ /* 0x008fea0003900000 */
[----:B------:R-:W3:Y:S02]  /*9610*/  @!P0 SYNCS.PHASECHK.TRANS64 P0, [R0+URZ], R3 ;  /* 0x00000003000085a7 */ /* 0x000ee400080010ff */
[----:B---3--:R-:W-:Y:S05]  /*9620*/  @!P0 BRA `(.L_x_189) ;  /* 0xfffffffc00f08947 */ /* 0x008fea000383ffff */
[----:B------:R-:W-:Y:S05]  /*9630*/  BRA `(.L_x_190) ;  /* 0xffffffa000287947 */ /* 0x000fea000383ffff */
.L_x_66:
[----:B------:R-:W-:-:S07]  /*9640*/  MOV R0, UR5 ;  /* 0x0000000500007c02 */ /* 0x000fce0008000f00 */
.L_x_191:
[----:B-1----:R1:W3:Y:S02]  /*9650*/  SYNCS.PHASECHK.TRANS64.TRYWAIT P0, [R0+URZ], R3 ;  /* 0x00000003000075a7 */ /* 0x0022e400080011ff */
[----:B---3--:R-:W-:Y:S05]  /*9660*/  @!P0 NANOSLEEP.SYNCS 0x989680 ;  /* 0x009896800000895d */ /* 0x008fea0003900000 */
[----:B------:R-:W3:Y:S02]  /*9670*/  @!P0 SYNCS.PHASECHK.TRANS64 P0, [R0+URZ], R3 ;  /* 0x00000003000085a7 */ /* 0x000ee400080010ff */
[----:B---3--:R-:W-:Y:S05]  /*9680*/  @!P0 BRA `(.L_x_191) ;  /* 0xfffffffc00f08947 */ /* 0x008fea000383ffff */
[----:B------:R-:W-:Y:S05]  /*9690*/  BRA `(.L_x_192) ;  /* 0xffffffa000347947 */ /* 0x000fea000383ffff */
.L_x_67:
[----:B------:R-:W-:-:S07]  /*96a0*/  MOV R0, UR5 ;  /* 0x0000000500007c02 */ /* 0x000fce0008000f00 */
.L_x_193:
[----:B-1----:R1:W3:Y:S02]  /*96b0*/  SYNCS.PHASECHK.TRANS64.TRYWAIT P0, [R0+URZ], R3 ;  /* 0x00000003000075a7 */ /* 0x0022e400080011ff */
[----:B---3--:R-:W-:Y:S05]  /*96c0*/  @!P0 NANOSLEEP.SYNCS 0x989680 ;  /* 0x009896800000895d */ /* 0x008fea0003900000 */
[----:B------:R-:W3:Y:S02]  /*96d0*/  @!P0 SYNCS.PHASECHK.TRANS64 P0, [R0+URZ], R3 ;  /* 0x00000003000085a7 */ /* 0x000ee400080010ff */
[----:B---3--:R-:W-:Y:S05]  /*96e0*/  @!P0 BRA `(.L_x_193) ;  /* 0xfffffffc00f08947 */ /* 0x008fea000383ffff */
[----:B------:R-:W-:Y:S05]  /*96f0*/  BRA `(.L_x_194) ;  /* 0xffffffa000407947 */ /* 0x000fea000383ffff */
.L_x_68:
[----:B------:R-:W-:-:S07]  /*9700*/  MOV R0, UR5 ;  /* 0x0000000500007c02 */ /* 0x000fce0008000f00 */
.L_x_195:
[----:B-1----:R1:W3:Y:S02]  /*9710*/  SYNCS.PHASECHK.TRANS64.TRYWAIT P0, [R0+URZ], R3 ;  /* 0x00000003000075a7 */ /* 0x0022e400080011ff */
[----:B---3--:R-:W-:Y:S05]  /*9720*/  @!P0 NANOSLEEP.SYNCS 0x989680 ;  /* 0x009896800000895d */ /* 0x008fea0003900000 */
[----:B------:R-:W3:Y:S02]  /*9730*/  @!P0 SYNCS.PHASECHK.TRANS64 P0, [R0+URZ], R3 ;  /* 0x00000003000085a7 */ /* 0x000ee400080010ff */
[----:B---3--:R-:W-:Y:S05]  /*9740*/  @!P0 BRA `(.L_x_195) ;  /* 0xfffffffc00f08947 */ /* 0x008fea000383ffff */
[----:B------:R-:W-:Y:S05]  /*9750*/  BRA `(.L_x_196) ;  /* 0xffffffa0004c7947 */ /* 0x000fea000383ffff */
.L_x_69:
[----:B------:R-:W-:-:S07]  /*9760*/  MOV R0, UR5 ;  /* 0x0000000500007c02 */ /* 0x000fce0008000f00 */
.L_x_197:
[----:B-1----:R1:W3:Y:S02]  /*9770*/  SYNCS.PHASECHK.TRANS64.TRYWAIT P0, [R0+URZ], R3 ;  /* 0x00000003000075a7 */ /* 0x0022e400080011ff */
[----:B---3--:R-:W-:Y:S05]  /*9780*/  @!P0 NANOSLEEP.SYNCS 0x989680 ;  /* 0x009896800000895d */ /* 0x008fea0003900000 */
[----:B------:R-:W3:Y:S02]  /*9790*/  @!P0 SYNCS.PHASECHK.TRANS64 P0, [R0+URZ], R3 ;  /* 0x00000003000085a7 */ /* 0x000ee400080010ff */
[----:B---3--:R-:W-:Y:S05]  /*97a0*/  @!P0 BRA `(.L_x_197) ;  /* 0xfffffffc00f08947 */ /* 0x008fea000383ffff */
[----:B------:R-:W-:Y:S05]  /*97b0*/  BRA `(.L_x_198) ;  /* 0xffffffa000587947 */ /* 0x000fea000383ffff */
.L_x_70:
[----:B------:R-:W-:-:S07]  /*97c0*/  MOV R0, UR5 ;  /* 0x0000000500007c02 */ /* 0x000fce0008000f00 */
.L_x_199:
[----:B-1----:R1:W3:Y:S02]  /*97d0*/  SYNCS.PHASECHK.TRANS64.TRYWAIT P0, [R0+URZ], R3 ;  /* 0x00000003000075a7 */ /* 0x0022e400080011ff */
[----:B---3--:R-:W-:Y:S05]  /*97e0*/  @!P0 NANOSLEEP.SYNCS 0x989680 ;  /* 0x009896800000895d */ /* 0x008fea0003900000 */
[----:B------:R-:W3:Y:S02]  /*97f0*/  @!P0 SYNCS.PHASECHK.TRANS64 P0, [R0+URZ], R3 ;  /* 0x00000003000085a7 */ /* 0x000ee400080010ff */
[----:B---3--:R-:W-:Y:S05]  /*9800*/  @!P0 BRA `(.L_x_199) ;  /* 0xfffffffc00f08947 */ /* 0x008fea000383ffff */
[----:B------:R-:W-:Y:S05]  /*9810*/  BRA `(.L_x_200) ;  /* 0xffffffa000647947 */ /* 0x000fea000383ffff */
.L_x_71:
[----:B------:R-:W-:-:S07]  /*9820*/  MOV R0, UR5 ;  /* 0x0000000500007c02 */ /* 0x000fce0008000f00 */
.L_x_201:
[----:B-1----:R1:W3:Y:S02]  /*9830*/  SYNCS.PHASECHK.TRANS64.TRYWAIT P0, [R0+URZ], R3 ;  /* 0x00000003000075a7 */ /* 0x0022e400080011ff */
[----:B---3--:R-:W-:Y:S05]  /*9840*/  @!P0 NANOSLEEP.SYNCS 0x989680 ;  /* 0x009896800000895d */ /* 0x008fea0003900000 */
[----:B------:R-:W3:Y:S02]  /*9850*/  @!P0 SYNCS.PHASECHK.TRANS64 P0, [R0+URZ], R3 ;  /* 0x00000003000085a7 */ /* 0x000ee400080010ff */
[----:B---3--:R-:W-:Y:S05]  /*9860*/  @!P0 BRA `(.L_x_201) ;  /* 0xfffffffc00f08947 */ /* 0x008fea000383ffff */
[----:B------:R-:W-:Y:S05]  /*9870*/  BRA `(.L_x_202) ;  /* 0xffffffa000707947 */ /* 0x000fea000383ffff */
.L_x_72:
[----:B------:R-:W-:-:S07]  /*9880*/  MOV R0, UR5 ;  /* 0x0000000500007c02 */ /* 0x000fce0008000f00 */
.L_x_203:
[----:B-1----:R1:W3:Y:S02]  /*9890*/  SYNCS.PHASECHK.TRANS64.TRYWAIT P0, [R0+URZ], R3 ;  /* 0x00000003000075a7 */ /* 0x0022e400080011ff */
[----:B---3--:R-:W-:Y:S05]  /*98a0*/  @!P0 NANOSLEEP.SYNCS 0x989680 ;  /* 0x009896800000895d */ /* 0x008fea0003900000 */
[----:B------:R-:W3:Y:S02]  /*98b0*/  @!P0 SYNCS.PHASECHK.TRANS64 P0, [R0+URZ], R3 ;  /* 0x00000003000085a7 */ /* 0x000ee400080010ff */
[----:B---3--:R-:W-:Y:S05]  /*98c0*/  @!P0 BRA `(.L_x_203) ;  /* 0xfffffffc00f08947 */ /* 0x008fea000383ffff */
[----:B------:R-:W-:Y:S05]  /*98d0*/  BRA `(.L_x_204) ;  /* 0xffffffa0007c7947 */ /* 0x000fea000383ffff */
.L_x_73:
[----:B------:R-:W-:-:S07]  /*98e0*/  MOV R0, UR5 ;  /* 0x0000000500007c02 */ /* 0x000fce0008000f00 */
.L_x_205:
[----:B-1----:R1:W3:Y:S02]  /*98f0*/  SYNCS.PHASECHK.TRANS64.TRYWAIT P0, [R0+URZ], R3 ;  /* 0x00000003000075a7 */ /* 0x0022e400080011ff */
[----:B---3--:R-:W-:Y:S05]  /*9900*/  @!P0 NANOSLEEP.SYNCS 0x989680 ;  /* 0x009896800000895d */ /* 0x008fea0003900000 */
[----:B------:R-:W3:Y:S02]  /*9910*/  @!P0 SYNCS.PHASECHK.TRANS64 P0, [R0+URZ], R3 ;  /* 0x00000003000085a7 */ /* 0x000ee400080010ff */
[----:B---3--:R-:W-:Y:S05]  /*9920*/  @!P0 BRA `(.L_x_205) ;  /* 0xfffffffc00f08947 */ /* 0x008fea000383ffff */
[----:B------:R-:W-:Y:S05]  /*9930*/  BRA `(.L_x_206) ;  /* 0xffffffa000887947 */ /* 0x000fea000383ffff */
.L_x_74:
[----:B------:R-:W-:-:S07]  /*9940*/  MOV R0, UR5 ;  /* 0x0000000500007c02 */ /* 0x000fce0008000f00 */
.L_x_207:
[----:B-1----:R1:W3:Y:S02]  /*9950*/  SYNCS.PHASECHK.TRANS64.TRYWAIT P0, [R0+URZ], R3 ;  /* 0x00000003000075a7 */ /* 0x0022e400080011ff */
[----:B---3--:R-:W-:Y:S05]  /*9960*/  @!P0 NANOSLEEP.SYNCS 0x989680 ;  /* 0x009896800000895d */ /* 0x008fea0003900000 */
[----:B------:R-:W3:Y:S02]  /*9970*/  @!P0 SYNCS.PHASECHK.TRANS64 P0, [R0+URZ], R3 ;  /* 0x00000003000085a7 */ /* 0x000ee400080010ff */
[----:B---3--:R-:W-:Y:S05]  /*9980*/  @!P0 BRA `(.L_x_207) ;  /* 0xfffffffc00f08947 */ /* 0x008fea000383ffff */
[----:B------:R-:W-:Y:S05]  /*9990*/  BRA `(.L_x_208) ;  /* 0xffffffa000947947 */ /* 0x000fea000383ffff */
.L_x_75:
[----:B------:R-:W-:-:S07]  /*99a0*/  MOV R0, UR5 ;  /* 0x0000000500007c02 */ /* 0x000fce0008000f00 */
.L_x_209:
[----:B-1----:R1:W3:Y:S02]  /*99b0*/  SYNCS.PHASECHK.TRANS64.TRYWAIT P0, [R0+URZ], R3 ;  /* 0x00000003000075a7 */ /* 0x0022e400080011ff */
[----:B---3--:R-:W-:Y:S05]  /*99c0*/  @!P0 NANOSLEEP.SYNCS 0x989680 ;  /* 0x009896800000895d */ /* 0x008fea0003900000 */
[----:B------:R-:W3:Y:S02]  /*99d0*/  @!P0 SYNCS.PHASECHK.TRANS64 P0, [R0+URZ], R3 ;  /* 0x00000003000085a7 */ /* 0x000ee400080010ff */
[----:B---3--:R-:W-:Y:S05]  /*99e0*/  @!P0 BRA `(.L_x_209) ;  /* 0xfffffffc00f08947 */ /* 0x008fea000383ffff */
[----:B------:R-:W-:Y:S05]  /*99f0*/  BRA `(.L_x_210) ;  /* 0xffffffa000a07947 */ /* 0x000fea000383ffff */
.L_x_76:
[----:B------:R-:W-:-:S07]  /*9a00*/  MOV R0, UR5 ;  /* 0x0000000500007c02 */ /* 0x000fce0008000f00 */
.L_x_211:
[----:B-1----:R1:W3:Y:S02]  /*9a10*/  SYNCS.PHASECHK.TRANS64.TRYWAIT P0, [R0+URZ], R3 ;  /* 0x00000003000075a7 */ /* 0x0022e400080011ff */
[----:B---3--:R-:W-:Y:S05]  /*9a20*/  @!P0 NANOSLEEP.SYNCS 0x989680 ;  /* 0x009896800000895d */ /* 0x008fea0003900000 */
[----:B------:R-:W3:Y:S02]  /*9a30*/  @!P0 SYNCS.PHASECHK.TRANS64 P0, [R0+URZ], R3 ;  /* 0x00000003000085a7 */ /* 0x000ee400080010ff */
[----:B---3--:R-:W-:Y:S05]  /*9a40*/  @!P0 BRA `(.L_x_211) ;  /* 0xfffffffc00f08947 */ /* 0x008fea000383ffff */
[----:B------:R-:W-:Y:S05]  /*9a50*/  BRA `(.L_x_212) ;  /* 0xffffffa000ac7947 */ /* 0x000fea000383ffff */
.L_x_79:
[----:B--2---:R2:W3:Y:S02]  /*9a60*/  SYNCS.PHASECHK.TRANS64.TRYWAIT P0, [R2+URZ+0x2b0], R5 ;  /* 0x0002b005020075a7 */ /* 0x0044e400080011ff */
[----:B---3--:R-:W-:Y:S05]  /*9a70*/  @!P0 NANOSLEEP.SYNCS 0x989680 ;  /* 0x009896800000895d */ /* 0x008fea0003900000 */
[----:B------:R-:W3:Y:S02]  /*9a80*/  @!P0 SYNCS.PHASECHK.TRANS64 P0, [R2+URZ+0x2b0], R5 ;  /* 0x0002b005020085a7 */ /* 0x000ee400080010ff */
[----:B---3--:R-:W-:Y:S05]  /*9a90*/  @!P0 BRA `(.L_x_79) ;  /* 0xfffffffc00f08947 */ /* 0x008fea000383ffff */
[----:B------:R-:W-:Y:S05]  /*9aa0*/  BRA `(.L_x_213) ;  /* 0xffffffa400107947 */ /* 0x000fea000383ffff */
.L_x_80:
[----:B------:R-:W-:-:S07]  /*9ab0*/  MOV R2, UR4 ;  /* 0x0000000400027c02 */ /* 0x000fce0008000f00 */
.L_x_214:
[----:B--2---:R2:W3:Y:S02]  /*9ac0*/  SYNCS.PHASECHK.TRANS64.TRYWAIT P0, [R2+URZ+0x260], R5 ;  /* 0x00026005020075a7 */ /* 0x0044e400080011ff */
[----:B---3--:R-:W-:Y:S05]  /*9ad0*/  @!P0 NANOSLEEP.SYNCS 0x989680 ;  /* 0x009896800000895d */ /* 0x008fea0003900000 */
[----:B------:R-:W3:Y:S02]  /*9ae0*/  @!P0 SYNCS.PHASECHK.TRANS64 P0, [R2+URZ+0x260], R5 ;  /* 0x00026005020085a7 */ /* 0x000ee400080010ff */
[----:B---3--:R-:W-:Y:S05]  /*9af0*/  @!P0 BRA `(.L_x_214) ;  /* 0xfffffffc00f08947 */ /* 0x008fea000383ffff */
[----:B------:R-:W-:Y:S05]  /*9b00*/  BRA `(.L_x_215) ;  /* 0xffffffa400207947 */ /* 0x000fea000383ffff */
.L_x_81:
[----:B--2---:R2:W3:Y:S02]  /*9b10*/  SYNCS.PHASECHK.TRANS64.TRYWAIT P1, [R2+URZ+0x250], R5 ;  /* 0x00025005020075a7 */ /* 0x0044e400080211ff */
[----:B---3--:R-:W-:Y:S05]  /*9b20*/  @!P1 NANOSLEEP.SYNCS 0x989680 ;  /* 0x009896800000995d */ /* 0x008fea0003900000 */
[----:B------:R-:W3:Y:S02]  /*9b30*/  @!P1 SYNCS.PHASECHK.TRANS64 P1, [R2+URZ+0x250], R5 ;  /* 0x00025005020095a7 */ /* 0x000ee400080210ff */
[----:B---3--:R-:W-:Y:S05]  /*9b40*/  @!P1 BRA `(.L_x_81) ;  /* 0xfffffffc00f09947 */ /* 0x008fea000383ffff */
[----:B------:R-:W-:Y:S05]  /*9b50*/  BRA `(.L_x_216) ;  /* 0xffffffa400507947 */ /* 0x000fea000383ffff */
.L_x_84:
[----:B------:R-:W-:-:S07]  /*9b60*/  MOV R0, UR4 ;  /* 0x0000000400007c02 */ /* 0x000fce0008000f00 */
.L_x_217:
[----:B--2---:R2:W3:Y:S02]  /*9b70*/  SYNCS.PHASECHK.TRANS64.TRYWAIT P0, [R0+URZ+0x260], R3 ;  /* 0x00026003000075a7 */ /* 0x0044e400080011ff */
[----:B---3--:R-:W-:Y:S05]  /*9b80*/  @!P0 NANOSLEEP.SYNCS 0x989680 ;  /* 0x009896800000895d */ /* 0x008fea0003900000 */
[----:B------:R-:W3:Y:S02]  /*9b90*/  @!P0 SYNCS.PHASECHK.TRANS64 P0, [R0+URZ+0x260], R3 ;  /* 0x00026003000085a7 */ /* 0x000ee400080010ff */
[----:B---3--:R-:W-:Y:S05]  /*9ba0*/  @!P0 BRA `(.L_x_217) ;  /* 0xfffffffc00f08947 */ /* 0x008fea000383ffff */
[----:B------:R-:W-:Y:S05]  /*9bb0*/  BRA `(.L_x_83) ;  /* 0xffffffa400a47947 */ /* 0x000fea000383ffff */
.L_x_91:
[----:B-1----:R1:W2:Y:S02]  /*9bc0*/  SYNCS.PHASECHK.TRANS64.TRYWAIT P1, [R0+URZ+0x250], R5 ;  /* 0x00025005000075a7 */ /* 0x0022a400080211ff */
[----:B--2---:R-:W-:Y:S05]  /*9bd0*/  @!P1 NANOSLEEP.SYNCS 0x989680 ;  /* 0x009896800000995d */ /* 0x004fea0003900000 */
[----:B------:R-:W2:Y:S02]  /*9be0*/  @!P1 SYNCS.PHASECHK.TRANS64 P1, [R0+URZ+0x250], R5 ;  /* 0x00025005000095a7 */ /* 0x000ea400080210ff */
[----:B--2---:R-:W-:Y:S05]  /*9bf0*/  @!P1 BRA `(.L_x_91) ;  /* 0xfffffffc00f09947 */ /* 0x004fea000383ffff */
[----:B------:R-:W-:Y:S05]  /*9c00*/  BRA `(.L_x_218) ;  /* 0xffffffac00047947 */ /* 0x000fea000383ffff */
.L_x_92:
[----:B------:R-:W-:-:S07]  /*9c10*/  MOV R3, UR19 ;  /* 0x0000001300037c02 */ /* 0x000fce0008000f00 */
.L_x_219:
[----:B-1----:R1:W2:Y:S02]  /*9c20*/  SYNCS.PHASECHK.TRANS64.TRYWAIT P0, [R3+URZ+0x290], R0 ;  /* 0x00029000030075a7 */ /* 0x0022a400080011ff */
[----:B--2---:R-:W-:Y:S05]  /*9c30*/  @!P0 NANOSLEEP.SYNCS 0x989680 ;  /* 0x009896800000895d */ /* 0x004fea0003900000 */
[----:B------:R-:W2:Y:S02]  /*9c40*/  @!P0 SYNCS.PHASECHK.TRANS64 P0, [R3+URZ+0x290], R0 ;  /* 0x00029000030085a7 */ /* 0x000ea400080010ff */
[----:B--2---:R-:W-:Y:S05]  /*9c50*/  @!P0 BRA `(.L_x_219) ;  /* 0xfffffffc00f08947 */ /* 0x004fea000383ffff */
[----:B------:R-:W-:Y:S05]  /*9c60*/  BRA `(.L_x_220) ;  /* 0xffffffac00387947 */ /* 0x000fea000383ffff */
.L_x_95:
[----:B------:R-:W-:Y:S07]  /*9c70*/  MOV R0, UR6 ;  /* 0x0000000600007c02 */ /* 0x000fee0008000f00 */
.L_x_221:
[----:B-1----:R1:W2:Y:S02]  /*9c80*/  SYNCS.PHASECHK.TRANS64.TRYWAIT P0, [R0+URZ], R3 ;  /* 0x00000003000075a7 */ /* 0x0022a400080011ff */
[----:B--2---:R-:W-:Y:S05]  /*9c90*/  @!P0 NANOSLEEP.SYNCS 0x989680 ;  /* 0x009896800000895d */ /* 0x004fea0003900000 */
[----:B------:R-:W2:Y:S02]  /*9ca0*/  @!P0 SYNCS.PHASECHK.TRANS64 P0, [R0+URZ], R3 ;  /* 0x00000003000085a7 */ /* 0x000ea400080010ff */
[----:B--2---:R-:W-:Y:S05]  /*9cb0*/  @!P0 BRA `(.L_x_221) ;  /* 0xfffffffc00f08947 */ /* 0x004fea000383ffff */
[----:B------:R-:W-:Y:S05]  /*9cc0*/  BRA `(.L_x_94) ;  /* 0xffffffac00707947 */ /* 0x000fea000383ffff */
.L_x_98:
[----:B------:R-:W-:-:S07]  /*9cd0*/  MOV R0, UR4 ;  /* 0x0000000400007c02 */ /* 0x000fce0008000f00 */
.L_x_222:
[----:B--2---:R2:W4:Y:S02]  /*9ce0*/  SYNCS.PHASECHK.TRANS64.TRYWAIT P0, [R0+URZ], R3 ;  /* 0x00000003000075a7 */ /* 0x00452400080011ff */
[----:B----4-:R-:W-:Y:S05]  /*9cf0*/  @!P0 NANOSLEEP.SYNCS 0x989680 ;  /* 0x009896800000895d */ /* 0x010fea0003900000 */
[----:B------:R-:W4:Y:S02]  /*9d00*/  @!P0 SYNCS.PHASECHK.TRANS64 P0, [R0+URZ], R3 ;  /* 0x00000003000085a7 */ /* 0x000f2400080010ff */
[----:B----4-:R-:W-:Y:S05]  /*9d10*/  @!P0 BRA `(.L_x_222) ;  /* 0xfffffffc00f08947 */ /* 0x010fea000383ffff */
[----:B------:R-:W-:Y:S05]  /*9d20*/  BRA `(.L_x_223) ;  /* 0xffffffb000107947 */ /* 0x000fea000383ffff */
.L_x_99:
[----:B------:R-:W-:-:S07]  /*9d30*/  MOV R0, UR5 ;  /* 0x0000000500007c02 */ /* 0x000fce0008000f00 */
.L_x_224:
[----:B-1----:R1:W2:Y:S02]  /*9d40*/  SYNCS.PHASECHK.TRANS64.TRYWAIT P0, [R0+URZ], R3 ;  /* 0x00000003000075a7 */ /* 0x0022a400080011ff */
[----:B--2---:R-:W-:Y:S05]  /*9d50*/  @!P0 NANOSLEEP.SYNCS 0x989680 ;  /* 0x009896800000895d */ /* 0x004fea0003900000 */
[----:B------:R-:W2:Y:S02]  /*9d60*/  @!P0 SYNCS.PHASECHK.TRANS64 P0, [R0+URZ], R3 ;  /* 0x00000003000085a7 */ /* 0x000ea400080010ff */
[----:B--2---:R-:W-:Y:S05]  /*9d70*/  @!P0 BRA `(.L_x_224) ;  /* 0xfffffffc00f08947 */ /* 0x004fea000383ffff */
[----:B------:R-:W-:Y:S05]  /*9d80*/  BRA `(.L_x_225) ;  /* 0xffffffb0001c7947 */ /* 0x000fea000383ffff */
.L_x_100:
[----:B------:R-:W-:-:S07]  /*9d90*/  MOV R0, UR5 ;  /* 0x0000000500007c02 */ /* 0x000fce0008000f00 */
.L_x_226:
[----:B-1----:R1:W2:Y:S02]  /*9da0*/  SYNCS.PHASECHK.TRANS64.TRYWAIT P0, [R0+URZ], R3 ;  /* 0x00000003000075a7 */ /* 0x0022a400080011ff */
[----:B--2---:R-:W-:Y:S05]  /*9db0*/  @!P0 NANOSLEEP.SYNCS 0x989680 ;  /* 0x009896800000895d */ /* 0x004fea0003900000 */
[----:B------:R-:W2:Y:S02]  /*9dc0*/  @!P0 SYNCS.PHASECHK.TRANS64 P0, [R0+URZ], R3 ;  /* 0x00000003000085a7 */ /* 0x000ea400080010ff */
[----:B--2---:R-:W-:Y:S05]  /*9dd0*/  @!P0 BRA `(.L_x_226) ;  /* 0xfffffffc00f08947 */ /* 0x004fea000383ffff */
[----:B------:R-:W-:Y:S05]  /*9de0*/  BRA `(.L_x_227) ;  /* 0xffffffb000287947 */ /* 0x000fea000383ffff */
.L_x_101:
[----:B------:R-:W-:-:S07]  /*9df0*/  MOV R0, UR4 ;  /* 0x0000000400007c02 */ /* 0x000fce0008000f00 */
.L_x_228:
[----:B-1----:R1:W2:Y:S02]  /*9e00*/  SYNCS.PHASECHK.TRANS64.TRYWAIT P0, [R0+URZ], R3 ;  /* 0x00000003000075a7 */ /* 0x0022a400080011ff */
[----:B--2---:R-:W-:Y:S05]  /*9e10*/  @!P0 NANOSLEEP.SYNCS 0x989680 ;  /* 0x009896800000895d */ /* 0x004fea0003900000 */
[----:B------:R-:W2:Y:S02]  /*9e20*/  @!P0 SYNCS.PHASECHK.TRANS64 P0, [R0+URZ], R3 ;  /* 0x00000003000085a7 */ /* 0x000ea400080010ff */
[----:B--2---:R-:W-:Y:S05]  /*9e30*/  @!P0 BRA `(.L_x_228) ;  /* 0xfffffffc00f08947 */ /* 0x004fea000383ffff */
[----:B------:R-:W-:Y:S05]  /*9e40*/  BRA `(.L_x_229) ;  /* 0xffffffb000347947 */ /* 0x000fea000383ffff */
.L_x_106:
[----:B-1----:R1:W2:Y:S02]  /*9e50*/  SYNCS.PHASECHK.TRANS64.TRYWAIT P0, [R8+URZ+0x250], R5 ;  /* 0x00025005080075a7 */ /* 0x0022a400080011ff */
[----:B--2---:R-:W-:Y:S05]  /*9e60*/  @!P0 NANOSLEEP.SYNCS 0x989680 ;  /* 0x009896800000895d */ /* 0x004fea0003900000 */
[----:B------:R-:W2:Y:S02]  /*9e70*/  @!P0 SYNCS.PHASECHK.TRANS64 P0, [R8+URZ+0x250], R5 ;  /* 0x00025005080085a7 */ /* 0x000ea400080010ff */
[----:B--2---:R-:W-:Y:S05]  /*9e80*/  @!P0 BRA `(.L_x_106) ;  /* 0xfffffffc00f08947 */ /* 0x004fea000383ffff */
[----:B------:R-:W-:Y:S05]  /*9e90*/  BRA `(.L_x_230) ;  /* 0xffffffb400687947 */ /* 0x000fea000383ffff */
.L_x_109:
[----:B------:R-:W-:Y:S07]  /*9ea0*/  MOV R0, UR21 ;  /* 0x0000001500007c02 */ /* 0x000fee0008000f00 */
.L_x_231:
[----:B-1----:R1:W2:Y:S02]  /*9eb0*/  SYNCS.PHASECHK.TRANS64.TRYWAIT P1, [R0+URZ+0x248], R5 ;  /* 0x00024805000075a7 */ /* 0x0022a400080211ff */
[----:B--2---:R-:W-:Y:S05]  /*9ec0*/  @!P1 NANOSLEEP.SYNCS 0x989680 ;  /* 0x009896800000995d */ /* 0x004fea0003900000 */
[----:B------:R-:W2:Y:S02]  /*9ed0*/  @!P1 SYNCS.PHASECHK.TRANS64 P1, [R0+URZ+0x248], R5 ;  /* 0x00024805000095a7 */ /* 0x000ea400080210ff */
[----:B--2---:R-:W-:Y:S05]  /*9ee0*/  @!P1 BRA `(.L_x_231) ;  /* 0xfffffffc00f09947 */ /* 0x004fea000383ffff */
[----:B------:R-:W-:Y:S05]  /*9ef0*/  BRA `(.L_x_108) ;  /* 0xffffffb800e47947 */ /* 0x000fea000383ffff */
.L_x_112:
[----:B-1----:R-:W-:Y:S07]  /*9f00*/  MOV R5, UR21 ;  /* 0x0000001500057c02 */ /* 0x002fee0008000f00 */
.L_x_232:
[----:B-1----:R1:W2:Y:S02]  /*9f10*/  SYNCS.PHASECHK.TRANS64.TRYWAIT P0, [R5+URZ+0x230], R4 ;  /* 0x00023004050075a7 */ /* 0x0022a400080011ff */
[----:B--2---:R-:W-:Y:S05]  /*9f20*/  @!P0 NANOSLEEP.SYNCS 0x989680 ;  /* 0x009896800000895d */ /* 0x004fea0003900000 */
[----:B------:R-:W2:Y:S02]  /*9f30*/  @!P0 SYNCS.PHASECHK.TRANS64 P0, [R5+URZ+0x230], R4 ;  /* 0x00023004050085a7 */ /* 0x000ea400080010ff */
[----:B--2---:R-:W-:Y:S05]  /*9f40*/  @!P0 BRA `(.L_x_232) ;  /* 0xfffffffc00f08947 */ /* 0x004fea000383ffff */
[----:B------:R-:W-:Y:S05]  /*9f50*/  BRA `(.L_x_233) ;  /* 0xffffffbc003c7947 */ /* 0x000fea000383ffff */
.L_x_113:
[----:B------:R-:W-:Y:S07]  /*9f60*/  MOV R5, UR21 ;  /* 0x0000001500057c02 */ /* 0x000fee0008000f00 */
.L_x_234:
[----:B-1----:R1:W2:Y:S02]  /*9f70*/  SYNCS.PHASECHK.TRANS64.TRYWAIT P0, [R5+URZ+0x238], R4 ;  /* 0x00023804050075a7 */ /* 0x0022a400080011ff */
[----:B--2---:R-:W-:Y:S05]  /*9f80*/  @!P0 NANOSLEEP.SYNCS 0x989680 ;  /* 0x009896800000895d */ /* 0x004fea0003900000 */
[----:B------:R-:W2:Y:S02]  /*9f90*/  @!P0 SYNCS.PHASECHK.TRANS64 P0, [R5+URZ+0x238], R4 ;  /* 0x00023804050085a7 */ /* 0x000ea400080010ff */
[----:B--2---:R-:W-:Y:S05]  /*9fa0*/  @!P0 BRA `(.L_x_234) ;  /* 0xfffffffc00f08947 */ /* 0x004fea000383ffff */
[----:B------:R-:W-:Y:S05]  /*9fb0*/  BRA `(.L_x_235) ;  /* 0xffffffbc007c7947 */ /* 0x000fea000383ffff */
.L_x_115:
[----:B------:R-:W-:-:S07]  /*9fc0*/  MOV R0, UR21 ;  /* 0x0000001500007c02 */ /* 0x000fce0008000f00 */
.L_x_236:
[----:B-1----:R1:W2:Y:S02]  /*9fd0*/  SYNCS.PHASECHK.TRANS64.TRYWAIT P0, [R0+URZ+0x230], R3 ;  /* 0x00023003000075a7 */ /* 0x0022a400080011ff */
[----:B--2---:R-:W-:Y:S05]  /*9fe0*/  @!P0 NANOSLEEP.SYNCS 0x989680 ;  /* 0x009896800000895d */ /* 0x004fea0003900000 */
[----:B------:R-:W2:Y:S02]  /*9ff0*/  @!P0 SYNCS.PHASECHK.TRANS64 P0, [R0+URZ+0x230], R3 ;  /* 0x00023003000085a7 */ /* 0x000ea400080010ff */
[----:B--2---:R-:W-:Y:S05]  /*a000*/  @!P0 BRA `(.L_x_236) ;  /* 0xfffffffc00f08947 */ /* 0x004fea000383ffff */
[----:B------:R-:W-:Y:S05]  /*a010*/  BRA `(.L_x_237) ;  /* 0xffffffbc00ec7947 */ /* 0x000fea000383ffff */
.L_x_117:
[----:B-1----:R1:W2:Y:S02]  /*a020*/  SYNCS.PHASECHK.TRANS64.TRYWAIT P0, [R3+URZ+0x250], R0 ;  /* 0x00025000030075a7 */ /* 0x0022a400080011ff */
[----:B--2---:R-:W-:Y:S05]  /*a030*/  @!P0 NANOSLEEP.SYNCS 0x989680 ;  /* 0x009896800000895d */ /* 0x004fea0003900000 */
[----:B------:R-:W2:Y:S02]  /*a040*/  @!P0 SYNCS.PHASECHK.TRANS64 P0, [R3+URZ+0x250], R0 ;  /* 0x00025000030085a7 */ /* 0x000ea400080010ff */
[----:B--2---:R-:W-:Y:S05]  /*a050*/  @!P0 BRA `(.L_x_117) ;  /* 0xfffffffc00f08947 */ /* 0x004fea000383ffff */
[----:B------:R-:W-:Y:S05]  /*a060*/  BRA `(.L_x_238) ;  /* 0xffffffc000b47947 */ /* 0x000fea000383ffff */
.L_x_128:
[----:B--2---:R2:W1:Y:S02]  /*a070*/  SYNCS.PHASECHK.TRANS64.TRYWAIT P1, [R2+URZ+0x220], R5 ;  /* 0x00022005020075a7 */ /* 0x00446400080211ff */
[----:B-1----:R-:W-:Y:S05]  /*a080*/  @!P1 NANOSLEEP.SYNCS 0x989680 ;  /* 0x009896800000995d */ /* 0x002fea0003900000 */
[----:B------:R-:W1:Y:S02]  /*a090*/  @!P1 SYNCS.PHASECHK.TRANS64 P1, [R2+URZ+0x220], R5 ;  /* 0x00022005020095a7 */ /* 0x000e6400080210ff */
[----:B-1----:R-:W-:Y:S05]  /*a0a0*/  @!P1 BRA `(.L_x_128) ;  /* 0xfffffffc00f09947 */ /* 0x002fea000383ffff */
[----:B------:R-:W-:Y:S05]  /*a0b0*/  BRA `(.L_x_127) ;  /* 0xffffffd000287947 */ /* 0x000fea000383ffff */
.L_x_130:
[----:B--2---:R2:W4:Y:S02]  /*a0c0*/  SYNCS.PHASECHK.TRANS64.TRYWAIT P0, [R100+URZ+0x270], R3 ;  /* 0x00027003640075a7 */ /* 0x00452400080011ff */
[----:B----4-:R-:W-:Y:S05]  /*a0d0*/  @!P0 NANOSLEEP.SYNCS 0x989680 ;  /* 0x009896800000895d */ /* 0x010fea0003900000 */
[----:B------:R-:W4:Y:S02]  /*a0e0*/  @!P0 SYNCS.PHASECHK.TRANS64 P0, [R100+URZ+0x270], R3 ;  /* 0x00027003640085a7 */ /* 0x000f2400080010ff */
[----:B----4-:R-:W-:Y:S05]  /*a0f0*/  @!P0 BRA `(.L_x_130) ;  /* 0xfffffffc00f08947 */ /* 0x010fea000383ffff */
[----:B------:R-:W-:Y:S05]  /*a100*/  BRA `(.L_x_129) ;  /* 0xffffffd000787947 */ /* 0x000fea000383ffff */
.L_x_138:
[----:B---3--:R3:W4:Y:S02]  /*a110*/  SYNCS.PHASECHK.TRANS64.TRYWAIT P0, [R109+URZ+0x220], R4 ;  /* 0x000220046d0075a7 */ /* 0x00872400080011ff */
[----:B----4-:R-:W-:Y:S05]  /*a120*/  @!P0 NANOSLEEP.SYNCS 0x989680 ;  /* 0x009896800000895d */ /* 0x010fea0003900000 */
[----:B------:R-:W4:Y:S02]  /*a130*/  @!P0 SYNCS.PHASECHK.TRANS64 P0, [R109+URZ+0x220], R4 ;  /* 0x000220046d0085a7 */ /* 0x000f2400080010ff */
[----:B----4-:R-:W-:Y:S05]  /*a140*/  @!P0 BRA `(.L_x_138) ;  /* 0xfffffffc00f08947 */ /* 0x010fea000383ffff */
[----:B------:R-:W-:Y:S05]  /*a150*/  BRA `(.L_x_137) ;  /* 0xffffffdc006c7947 */ /* 0x000fea000383ffff */
        .weak           $__internal_0_$__cuda_sm10x_tcgen05_guardrail_trap_col_being_dealloced_not_returned_by_alloc
        .type           $__internal_0_$__cuda_sm10x_tcgen05_guardrail_trap_col_being_dealloced_not_returned_by_alloc,@function
        .size           $__internal_0_$__cuda_sm10x_tcgen05_guardrail_trap_col_being_dealloced_not_returned_by_alloc,($__internal_1_$__cuda_sm10x_tcgen05_guardrail_trap_phase_invalid_during_alloc - $__internal_0_$__cuda_sm10x_tcgen05_guardrail_trap_col_being_dealloced_not_returned_by_alloc)
$__internal_0_$__cuda_sm10x_tcgen05_guardrail_trap_col_being_dealloced_not_returned_by_alloc:
[----:B------:R-:W-:Y:S05]  /*a160*/  BPT.TRAP 0x1 ;  /* 0x000000040000795c */ /* 0x000fea0000300000 */
[----:B------:R-:W-:-:S04]  /*a170*/  HFMA2 R3, -RZ, RZ, 0, 0 ;  /* 0x00000000ff037431 */ /* 0x000fc800000001ff */
[----:B------:R-:W-:Y:S05]  /*a180*/  RET.REL.NODEC R2 `(_ZN7cutlass13device_kernelINS_4gemm6kernel13GemmUniversalIN4cute5tupleIJiiiiEEENS1_10collective13CollectiveMmaINS1_35MainloopSm100TmaUmmaWarpSpecializedILi34ELi2ELi4ENS5_IJNS4_1CILi4EEENSA_ILi1EEESC_EEEEENS5_IJNSA_ILi64EEENSA_ILi128EEENSA_ILi32EEEEEENS_12float_e5m2_tENS5_IJlSC_lEEESJ_SK_NS4_8TiledMMAINS4_8MMA_AtomIJNS4_10MMA_TraitsINS4_19SM100_MMA_F8F6F4_SSEJSJ_SJ_fSF_SG_NS4_17integral_constantINS4_4UMMA5MajorELSR_0EEESS_NSP_INSQ_7ScaleInELST_0EEESU_EEEEEENS4_6LayoutINS5_IJSC_SC_SC_EEENS5_IJNSA_ILi0EEESZ_SZ_EEEEENS5_IJNS4_10UnderscoreES12_S12_EEEEENS4_13SM90_TMA_LOADENS4_14ComposedLayoutINS4_7SwizzleILi1ELi4ELi3EEENS4_18smem_ptr_flag_bitsILi8EEENSX_INS5_IJNSA_ILi8EEESH_EEENS5_IJSH_SC_EEEEEEEvNS4_8identityENS4_23SM90_TMA_LOAD_MULTICASTES1F_vS1G_EENS_8epilogue10collective18CollectiveEpilogueINS1J_23Sm100TmaWarpSpecializedILi2ELi2ELi32ELb0ELb0EEEJSI_NS5_IJNSX_ISF_SC_EES1O_EEESJ_SK_SJ_SK_NS1J_6fusion15FusionCallbacksIS1N_NS1Q_17LinearCombinationISJ_fSJ_fLNS_15FloatRoundStyleE2EEESI_S1P_JEEENS4_5SM1004TMEM4LOAD26SM100_TMEM_LOAD_16dp32b32xES15_NS16_INS17_ILi2ELi4ELi3EEES1A_NSX_INS5_IJS1B_SF_EEENS5_IJSF_SC_EEEEEEENS4_39AutoVectorizingCopyWithAssumedAlignmentILi128EEENS4_14SM90_TMA_STOREES24_S26_S26_EEEvvEEEEvNT_6ParamsE) ;  /* 0xffffff5c029c7950 */ /* 0x000fea0003c3ffff */
        .weak           $__internal_1_$__cuda_sm10x_tcgen05_guardrail_trap_phase_invalid_during_alloc
        .type           $__internal_1_$__cuda_sm10x_tcgen05_guardrail_trap_phase_invalid_during_alloc,@function
        .size           $__internal_1_$__cuda_sm10x_tcgen05_guardrail_trap_phase_invalid_during_alloc,($__internal_2_$__cuda_sm10x_tcgen05_guardrail_trap_unallocated_columns_being_dealloced - $__internal_1_$__cuda_sm10x_tcgen05_guardrail_trap_phase_invalid_during_alloc)
$__internal_1_$__cuda_sm10x_tcgen05_guardrail_trap_phase_invalid_during_alloc:
[----:B------:R-:W-:Y:S05]  /*a190*/  BPT.TRAP 0x1 ;  /* 0x000000040000795c */ /* 0x000fea0000300000 */
[----:B------:R-:W-:-:S04]  /*a1a0*/  MOV R5, 0x0 ;  /* 0x0000000000057802 */ /* 0x000fc80000000f00 */
[----:B------:R-:W-:Y:S05]  /*a1b0*/  RET.REL.NODEC R4 `(_ZN7cutlass13device_kernelINS_4gemm6kernel13GemmUniversalIN4cute5tupleIJiiiiEEENS1_10collective13CollectiveMmaINS1_35MainloopSm100TmaUmmaWarpSpecializedILi34ELi2ELi4ENS5_IJNS4_1CILi4EEENSA_ILi1EEESC_EEEEENS5_IJNSA_ILi64EEENSA_ILi128EEENSA_ILi32EEEEEENS_12float_e5m2_tENS5_IJlSC_lEEESJ_SK_NS4_8TiledMMAINS4_8MMA_AtomIJNS4_10MMA_TraitsINS4_19SM100_MMA_F8F6F4_SSEJSJ_SJ_fSF_SG_NS4_17integral_constantINS4_4UMMA5MajorELSR_0EEESS_NSP_INSQ_7ScaleInELST_0EEESU_EEEEEENS4_6LayoutINS5_IJSC_SC_SC_EEENS5_IJNSA_ILi0EEESZ_SZ_EEEEENS5_IJNS4_10UnderscoreES12_S12_EEEEENS4_13SM90_TMA_LOADENS4_14ComposedLayoutINS4_7SwizzleILi1ELi4ELi3EEENS4_18smem_ptr_flag_bitsILi8EEENSX_INS5_IJNSA_ILi8EEESH_EEENS5_IJSH_SC_EEEEEEEvNS4_8identityENS4_23SM90_TMA_LOAD_MULTICASTES1F_vS1G_EENS_8epilogue10collective18CollectiveEpilogueINS1J_23Sm100TmaWarpSpecializedILi2ELi2ELi32ELb0ELb0EEEJSI_NS5_IJNSX_ISF_SC_EES1O_EEESJ_SK_SJ_SK_NS1J_6fusion15FusionCallbacksIS1N_NS1Q_17LinearCombinationISJ_fSJ_fLNS_15FloatRoundStyleE2EEESI_S1P_JEEENS4_5SM1004TMEM4LOAD26SM100_TMEM_LOAD_16dp32b32xES15_NS16_INS17_ILi2ELi4ELi3EEES1A_NSX_INS5_IJS1B_SF_EEENS5_IJSF_SC_EEEEEEENS4_39AutoVectorizingCopyWithAssumedAlignmentILi128EEENS4_14SM90_TMA_STOREES24_S26_S26_EEEvvEEEEvNT_6ParamsE) ;  /* 0xffffff5c04907950 */ /* 0x000fea0003c3ffff */
        .weak           $__internal_2_$__cuda_sm10x_tcgen05_guardrail_trap_unallocated_columns_being_dealloced
        .type           $__internal_2_$__cuda_sm10x_tcgen05_guardrail_trap_unallocated_columns_being_dealloced,@function
        .size           $__internal_2_$__cuda_sm10x_tcgen05_guardrail_trap_unallocated_columns_being_dealloced,(.L_x_240 - $__internal_2_$__cuda_sm10x_tcgen05_guardrail_trap_unallocated_columns_being_dealloced)
$__internal_2_$__cuda_sm10x_tcgen05_guardrail_trap_unallocated_columns_being_dealloced:
[----:B------:R-:W-:Y:S05]  /*a1c0*/  BPT.TRAP 0x1 ;  /* 0x000000040000795c */ /* 0x000fea0000300000 */
[----:B------:R-:W-:-:S04]  /*a1d0*/  HFMA2 R3, -RZ, RZ, 0, 0 ;  /* 0x00000000ff037431 */ /* 0x000fc800000001ff */
[----:B------:R-:W-:Y:S05]  /*a1e0*/  RET.REL.NODEC R2 `(_ZN7cutlass13device_kernelINS_4gemm6kernel13GemmUniversalIN4cute5tupleIJiiiiEEENS1_10collective13CollectiveMmaINS1_35MainloopSm100TmaUmmaWarpSpecializedILi34ELi2ELi4ENS5_IJNS4_1CILi4EEENSA_ILi1EEESC_EEEEENS5_IJNSA_ILi64EEENSA_ILi128EEENSA_ILi32EEEEEENS_12float_e5m2_tENS5_IJlSC_lEEESJ_SK_NS4_8TiledMMAINS4_8MMA_AtomIJNS4_10MMA_TraitsINS4_19SM100_MMA_F8F6F4_SSEJSJ_SJ_fSF_SG_NS4_17integral_constantINS4_4UMMA5MajorELSR_0EEESS_NSP_INSQ_7ScaleInELST_0EEESU_EEEEEENS4_6LayoutINS5_IJSC_SC_SC_EEENS5_IJNSA_ILi0EEESZ_SZ_EEEEENS5_IJNS4_10UnderscoreES12_S12_EEEEENS4_13SM90_TMA_LOADENS4_14ComposedLayoutINS4_7SwizzleILi1ELi4ELi3EEENS4_18smem_ptr_flag_bitsILi8EEENSX_INS5_IJNSA_ILi8EEESH_EEENS5_IJSH_SC_EEEEEEEvNS4_8identityENS4_23SM90_TMA_LOAD_MULTICASTES1F_vS1G_EENS_8epilogue10collective18CollectiveEpilogueINS1J_23Sm100TmaWarpSpecializedILi2ELi2ELi32ELb0ELb0EEEJSI_NS5_IJNSX_ISF_SC_EES1O_EEESJ_SK_SJ_SK_NS1J_6fusion15FusionCallbacksIS1N_NS1Q_17LinearCombinationISJ_fSJ_fLNS_15FloatRoundStyleE2EEESI_S1P_JEEENS4_5SM1004TMEM4LOAD26SM100_TMEM_LOAD_16dp32b32xES15_NS16_INS17_ILi2ELi4ELi3EEES1A_NSX_INS5_IJS1B_SF_EEENS5_IJSF_SC_EEEEEEENS4_39AutoVectorizingCopyWithAssumedAlignmentILi128EEENS4_14SM90_TMA_STOREES24_S26_S26_EEEvvEEEEvNT_6ParamsE) ;  /* 0xffffff5c02847950 */ /* 0x000fea0003c3ffff */
.L_x_239:
[----:B------:R-:W-:-:S00]  /*a1f0*/  BRA `(.L_x_239) ;  /* 0xfffffffc00fc7947 */ /* 0x000fc0000383ffff */
[----:B------:R-:W-:-:S00]  /*a200*/  NOP ;  /* 0x0000000000007918 */ /* 0x000fc00000000000 */
[----:B------:R-:W-:-:S00]  /*a210*/  NOP ;  /* 0x0000000000007918 */ /* 0x000fc00000000000 */
[----:B------:R-:W-:-:S00]  /*a220*/  NOP ;  /* 0x0000000000007918 */ /* 0x000fc00000000000 */
[----:B------:R-:W-:-:S00]  /*a230*/  NOP ;  /* 0x0000000000007918 */ /* 0x000fc00000000000 */
[----:B------:R-:W-:-:S00]  /*a240*/  NOP ;  /* 0x0000000000007918 */ /* 0x000fc00000000000 */
[----:B------:R-:W-:-:S00]  /*a250*/  NOP ;  /* 0x0000000000007918 */ /* 0x000fc00000000000 */
[----:B------:R-:W-:-:S00]  /*a260*/  NOP ;  /* 0x0000000000007918 */ /* 0x000fc00000000000 */
[----:B------:R-:W-:-:S00]  /*a270*/  NOP ;  /* 0x0000000000007918 */ /* 0x000fc00000000000 */
.L_x_240:


//--------------------- .nv.global.init           --------------------------
	.section	.nv.global.init,"aw",@progbits
.nv.global.init:
	.type		$str$27,@object
	.size		$str$27,($str$28 - $str$27)
$str$27:
        /*0000*/ 	.byte	0x28, 0x61, 0x64, 0x64, 0x72, 0x65, 0x73, 0x73, 0x20, 0x26, 0x20, 0x6d, 0x61, 0x73, 0x6b, 0x29
        /*0010*/ 	.byte	0x20, 0x3d, 0x3d, 0x20, 0x30, 0x00
	.type		$str$28,@object
	.size		$str$28,($str$26 - $str$28)
$str$28:
        /*0016*/ 	.byte	0x2f, 0x74, 0x6d, 0x70, 0x2f, 0x63, 0x75, 0x74, 0x6c, 0x61, 0x73, 0x73, 0x5f, 0x73, 0x77, 0x65
        /*0026*/ 	.byte	0x65, 0x70, 0x5f, 0x73, 0x72, 0x63, 0x2f, 0x69, 0x6e, 0x63, 0x6c, 0x75, 0x64, 0x65, 0x2f, 0x63
        /*0036*/ 	.byte	0x75, 0x74, 0x65, 0x2f, 0x70, 0x6f, 0x69, 0x6e, 0x74, 0x65, 0x72, 0x5f, 0x66, 0x6c, 0x61, 0x67
        /*0046*/ 	.byte	0x67, 0x65, 0x64, 0x2e, 0x68, 0x70, 0x70, 0x00
	.type		$str$26,@object
	.size		$str$26,($str$25 - $str$26)
$str$26:
        /*004e*/ 	.byte	0x2f, 0x74, 0x6d, 0x70, 0x2f, 0x63, 0x75, 0x74, 0x6c, 0x61, 0x73, 0x73, 0x5f, 0x73, 0x77, 0x65
        /*005e*/ 	.byte	0x65, 0x70, 0x5f, 0x73, 0x72, 0x63, 0x2f, 0x69, 0x6e, 0x63, 0x6c, 0x75, 0x64, 0x65, 0x2f, 0x63
        /*006e*/ 	.byte	0x75, 0x74, 0x65, 0x2f, 0x61, 0x74, 0x6f, 0x6d, 0x2f, 0x63, 0x6f, 0x70, 0x79, 0x5f, 0x74, 0x72
        /*007e*/ 	.byte	0x61, 0x69, 0x74, 0x73, 0x5f, 0x73, 0x6d, 0x31, 0x30, 0x30, 0x2e, 0x68, 0x70, 0x70, 0x00
	.type		$str$25,@object
	.size		$str$25,(__unnamed_1 - $str$25)
$str$25:
        /*008d*/ 	.byte	0x28, 0x28, 0x75, 0x69, 0x6e, 0x74, 0x33, 0x32, 0x5f, 0x74, 0x28, 0x74, 0x68, 0x72, 0x65, 0x61
        /*009d*/ 	.byte	0x64, 0x49, 0x64, 0x78, 0x2e, 0x78, 0x29, 0x20, 0x2f, 0x20, 0x33, 0x32, 0x29, 0x20, 0x25, 0x20
        /*00ad*/ 	.byte	0x34, 0x29, 0x20, 0x3d, 0x3d, 0x20, 0x28, 0x28, 0x28, 0x74, 0x6d, 0x65, 0x6d, 0x5f, 0x61, 0x64
        /*00bd*/ 	.byte	0x64, 0x72, 0x20, 0x3e, 0x3e, 0x20, 0x31, 0x36, 0x29, 0x20, 0x2f, 0x20, 0x33, 0x32, 0x29, 0x20
        /*00cd*/ 	.byte	0x25, 0x20, 0x34, 0x29, 0x00
	.type		__unnamed_1,@object
	.size		__unnamed_1,(__unnamed_2 - __unnamed_1)
__unnamed_1:
        /*00d2*/ 	.byte	0x61, 0x75, 0x74, 0x6f, 0x20, 0x63, 0x75, 0x74, 0x65, 0x3a, 0x3a, 0x61, 0x73, 0x5f, 0x70, 0x6f
        /* <DEDUP_REMOVED lines=24> */
        /*0262*/ 	.byte	0x3c, 0x34, 0x30, 0x39, 0x36, 0x3e, 0x3e, 0x3e, 0x3e, 0x5d, 0x00
	.type		__unnamed_2,@object
	.size		__unnamed_2,(.L_2 - __unnamed_2)
__unnamed_2:
        /* <DEDUP_REMOVED lines=40> */
        /*04ed*/ 	.byte	0x74, 0x65, 0x3a, 0x3a, 0x43, 0x3c, 0x30, 0x3e, 0x3e, 0x3e, 0x3e, 0x5d, 0x00
.L_2:


//--------------------- .nv.shared._ZN7cutlass13device_kernelINS_4gemm6kernel13GemmUniversalIN4cute5tupleIJiiiiEEENS1_10collective13CollectiveMmaINS1_35MainloopSm100TmaUmmaWarpSpecializedILi34ELi2ELi4ENS5_IJNS4_1CILi4EEENSA_ILi1EEESC_EEEEENS5_IJNSA_ILi64EEENSA_ILi128EEENSA_ILi32EEEEEENS_12float_e5m2_tENS5_IJlSC_lEEESJ_SK_NS4_8TiledMMAINS4_8MMA_AtomIJNS4_10MMA_TraitsINS4_19SM100_MMA_F8F6F4_SSEJSJ_SJ_fSF_SG_NS4_17integral_constantINS4_4UMMA5MajorELSR_0EEESS_NSP_INSQ_7ScaleInELST_0EEESU_EEEEEENS4_6LayoutINS5_IJSC_SC_SC_EEENS5_IJNSA_ILi0EEESZ_SZ_EEEEENS5_IJNS4_10UnderscoreES12_S12_EEEEENS4_13SM90_TMA_LOADENS4_14ComposedLayoutINS4_7SwizzleILi1ELi4ELi3EEENS4_18smem_ptr_flag_bitsILi8EEENSX_INS5_IJNSA_ILi8EEESH_EEENS5_IJSH_SC_EEEEEEEvNS4_8identityENS4_23SM90_TMA_LOAD_MULTICASTES1F_vS1G_EENS_8epilogue10collective18CollectiveEpilogueINS1J_23Sm100TmaWarpSpecializedILi2ELi2ELi32ELb0ELb0EEEJSI_NS5_IJNSX_ISF_SC_EES1O_EEESJ_SK_SJ_SK_NS1J_6fusion15FusionCallbacksIS1N_NS1Q_17LinearCombinationISJ_fSJ_fLNS_15FloatRoundStyleE2EEESI_S1P_JEEENS4_5SM1004TMEM4LOAD26SM100_TMEM_LOAD_16dp32b32xES15_NS16_INS17_ILi2ELi4ELi3EEES1A_NSX_INS5_IJS1B_SF_EEENS5_IJSF_SC_EEEEEEENS4_39AutoVectorizingCopyWithAssumedAlignmentILi128EEENS4_14SM90_TMA_STOREES24_S26_S26_EEEvvEEEEvNT_6ParamsE --------------------------
	.section	.nv.shared._ZN7cutlass13device_kernelINS_4gemm6kernel13GemmUniversalIN4cute5tupleIJiiiiEEENS1_10collective13CollectiveMmaINS1_35MainloopSm100TmaUmmaWarpSpecializedILi34ELi2ELi4ENS5_IJNS4_1CILi4EEENSA_ILi1EEESC_EEEEENS5_IJNSA_ILi64EEENSA_ILi128EEENSA_ILi32EEEEEENS_12float_e5m2_tENS5_IJlSC_lEEESJ_SK_NS4_8TiledMMAINS4_8MMA_AtomIJNS4_10MMA_TraitsINS4_19SM100_MMA_F8F6F4_SSEJSJ_SJ_fSF_SG_NS4_17integral_constantINS4_4UMMA5MajorELSR_0EEESS_NSP_INSQ_7ScaleInELST_0EEESU_EEEEEENS4_6LayoutINS5_IJSC_SC_SC_EEENS5_IJNSA_ILi0EEESZ_SZ_EEEEENS5_IJNS4_10UnderscoreES12_S12_EEEEENS4_13SM90_TMA_LOADENS4_14ComposedLayoutINS4_7SwizzleILi1ELi4ELi3EEENS4_18smem_ptr_flag_bitsILi8EEENSX_INS5_IJNSA_ILi8EEESH_EEENS5_IJSH_SC_EEEEEEEvNS4_8identityENS4_23SM90_TMA_LOAD_MULTICASTES1F_vS1G_EENS_8epilogue10collective18CollectiveEpilogueINS1J_23Sm100TmaWarpSpecializedILi2ELi2ELi32ELb0ELb0EEEJSI_NS5_IJNSX_ISF_SC_EES1O_EEESJ_SK_SJ_SK_NS1J_6fusion15FusionCallbacksIS1N_NS1Q_17LinearCombinationISJ_fSJ_fLNS_15FloatRoundStyleE2EEESI_S1P_JEEENS4_5SM1004TMEM4LOAD26SM100_TMEM_LOAD_16dp32b32xES15_NS16_INS17_ILi2ELi4ELi3EEES1A_NSX_INS5_IJS1B_SF_EEENS5_IJSF_SC_EEEEEEENS4_39AutoVectorizingCopyWithAssumedAlignmentILi128EEENS4_14SM90_TMA_STOREES24_S26_S26_EEEvvEEEEvNT_6ParamsE,"aw",@nobits
	.sectionflags	@""
	.align	16
	.zero		1024


//--------------------- .nv.shared.reserved.0     --------------------------
	.section	.nv.shared.reserved.0,"aw",@nobits
	.weak		__nv_reservedSMEM_offset_0_alias
	.size		__nv_reservedSMEM_offset_0_alias, 0, 64
	.other		__nv_reservedSMEM_offset_0_alias,@"STO_CUDA_RESERVED_SHARED STV_DEFAULT"
__nv_reservedSMEM_offset_0_alias:
	.zero		0
.nv.shared.reserved.0:
	.zero		64
	.weak		__nv_reservedSMEM_tcgen05_partition
	.type		__nv_reservedSMEM_tcgen05_partition,@object
	.size		__nv_reservedSMEM_tcgen05_partition,(.L_0 - __nv_reservedSMEM_tcgen05_partition)
__nv_reservedSMEM_tcgen05_partition:
	.zero		32
.L_0:


//--------------------- .nv.global                --------------------------
	.section	.nv.global,"aw",@nobits
.nv.global:
	.type		_ZN40_INTERNAL_434feece_4_k_cu_ab53f7b7_275044cute1_E,@object
	.size		_ZN40_INTERNAL_434feece_4_k_cu_ab53f7b7_275044cute1_E,(_ZN40_INTERNAL_434feece_4_k_cu_ab53f7b7_275044cuda3std3__45__cpo6cbeginE - _ZN40_INTERNAL_434feece_4_k_cu_ab53f7b7_275044cute1_E)
_ZN40_INTERNAL_434feece_4_k_cu_ab53f7b7_275044cute1_E:
	.zero		1
	.type		_ZN40_INTERNAL_434feece_4_k_cu_ab53f7b7_275044cuda3std3__45__cpo6cbeginE,@object
	.size		_ZN40_INTERNAL_434feece_4_k_cu_ab53f7b7_275044cuda3std3__45__cpo6cbeginE,(_ZN40_INTERNAL_434feece_4_k_cu_ab53f7b7_275044cuda3std3__48in_placeE - _ZN40_INTERNAL_434feece_4_k_cu_ab53f7b7_275044cuda3std3__45__cpo6cbeginE)
_ZN40_INTERNAL_434feece_4_k_cu_ab53f7b7_275044cuda3std3__45__cpo6cbeginE:
	.zero		1
	.type		_ZN40_INTERNAL_434feece_4_k_cu_ab53f7b7_275044cuda3std3__48in_placeE,@object
	.size		_ZN40_INTERNAL_434feece_4_k_cu_ab53f7b7_275044cuda3std3__48in_placeE,(_ZN40_INTERNAL_434feece_4_k_cu_ab53f7b7_275044cuda3std6ranges3__45__cpo9iter_moveE - _ZN40_INTERNAL_434feece_4_k_cu_ab53f7b7_275044cuda3std3__48in_placeE)
_ZN40_INTERNAL_434feece_4_k_cu_ab53f7b7_275044cuda3std3__48in_placeE:
	.zero		1
	.type		_ZN40_INTERNAL_434feece_4_k_cu_ab53f7b7_275044cuda3std6ranges3__45__cpo9iter_moveE,@object
	.size		_ZN40_INTERNAL_434feece_4_k_cu_ab53f7b7_275044cuda3std6ranges3__45__cpo9iter_moveE,(_ZN40_INTERNAL_434feece_4_k_cu_ab53f7b7_275044cuda3std3__45__cpo5beginE - _ZN40_INTERNAL_434feece_4_k_cu_ab53f7b7_275044cuda3std6ranges3__45__cpo9iter_moveE)
_ZN40_INTERNAL_434feece_4_k_cu_ab53f7b7_275044cuda3std6ranges3__45__cpo9iter_moveE:
	.zero		1
	.type		_ZN40_INTERNAL_434feece_4_k_cu_ab53f7b7_275044cuda3std3__45__cpo5beginE,@object
	.size		_ZN40_INTERNAL_434feece_4_k_cu_ab53f7b7_275044cuda3std3__45__cpo5beginE,(_ZN40_INTERNAL_434feece_4_k_cu_ab53f7b7_275044cuda3std3__442_GLOBAL__N__434feece_4_k_cu_ab53f7b7_275046ignoreE - _ZN40_INTERNAL_434feece_4_k_cu_ab53f7b7_275044cuda3std3__45__cpo5beginE)
_ZN40_INTERNAL_434feece_4_k_cu_ab53f7b7_275044cuda3std3__45__cpo5beginE:
	.zero		1
	.type		_ZN40_INTERNAL_434feece_4_k_cu_ab53f7b7_275044cuda3std3__442_GLOBAL__N__434feece_4_k_cu_ab53f7b7_275046ignoreE,@object
	.size		_ZN40_INTERNAL_434feece_4_k_cu_ab53f7b7_275044cuda3std3__442_GLOBAL__N__434feece_4_k_cu_ab53f7b7_275046ignoreE,(_ZN40_INTERNAL_434feece_4_k_cu_ab53f7b7_275044cute7productE - _ZN40_INTERNAL_434feece_4_k_cu_ab53f7b7_275044cuda3std3__442_GLOBAL__N__434feece_4_k_cu_ab53f7b7_275046ignoreE)
_ZN40_INTERNAL_434feece_4_k_cu_ab53f7b7_275044cuda3std3__442_GLOBAL__N__434feece_4_k_cu_ab53f7b7_275046ignoreE:
	.zero		1
	.type		_ZN40_INTERNAL_434feece_4_k_cu_ab53f7b7_275044cute7productE,@object
	.size		_ZN40_INTERNAL_434feece_4_k_cu_ab53f7b7_275044cute7productE,(_ZN40_INTERNAL_434feece_4_k_cu_ab53f7b7_275044cuda3std3__45__cpo3endE - _ZN40_INTERNAL_434feece_4_k_cu_ab53f7b7_275044cute7productE)
_ZN40_INTERNAL_434feece_4_k_cu_ab53f7b7_275044cute7productE:
	.zero		1
	.type		_ZN40_INTERNAL_434feece_4_k_cu_ab53f7b7_275044cuda3std3__45__cpo3endE,@object
	.size		_ZN40_INTERNAL_434feece_4_k_cu_ab53f7b7_275044cuda3std3__45__cpo3endE,(_ZN40_INTERNAL_434feece_4_k_cu_ab53f7b7_275044cuda3std3__419piecewise_constructE - _ZN40_INTERNAL_434feece_4_k_cu_ab53f7b7_275044cuda3std3__45__cpo3endE)
_ZN40_INTERNAL_434feece_4_k_cu_ab53f7b7_275044cuda3std3__45__cpo3endE:
	.zero		1
	.type		_ZN40_INTERNAL_434feece_4_k_cu_ab53f7b7_275044cuda3std3__419piecewise_constructE,@object
	.size		_ZN40_INTERNAL_434feece_4_k_cu_ab53f7b7_275044cuda3std3__419piecewise_constructE,(_ZN40_INTERNAL_434feece_4_k_cu_ab53f7b7_275044cuda3std3__45__cpo4cendE - _ZN40_INTERNAL_434feece_4_k_cu_ab53f7b7_275044cuda3std3__419piecewise_constructE)
_ZN40_INTERNAL_434feece_4_k_cu_ab53f7b7_275044cuda3std3__419piecewise_constructE:
	.zero		1
	.type		_ZN40_INTERNAL_434feece_4_k_cu_ab53f7b7_275044cuda3std3__45__cpo4cendE,@object
	.size		_ZN40_INTERNAL_434feece_4_k_cu_ab53f7b7_275044cuda3std3__45__cpo4cendE,(_ZN40_INTERNAL_434feece_4_k_cu_ab53f7b7_275044cuda3std6ranges3__45__cpo4swapE - _ZN40_INTERNAL_434feece_4_k_cu_ab53f7b7_275044cuda3std3__45__cpo4cendE)
_ZN40_INTERNAL_434feece_4_k_cu_ab53f7b7_275044cuda3std3__45__cpo4cendE:
	.zero		1
	.type		_ZN40_INTERNAL_434feece_4_k_cu_ab53f7b7_275044cuda3std6ranges3__45__cpo4swapE,@object
	.size		_ZN40_INTERNAL_434feece_4_k_cu_ab53f7b7_275044cuda3std6ranges3__45__cpo4swapE,(.L_10 - _ZN40_INTERNAL_434feece_4_k_cu_ab53f7b7_275044cuda3std6ranges3__45__cpo4swapE)
_ZN40_INTERNAL_434feece_4_k_cu_ab53f7b7_275044cuda3std6ranges3__45__cpo4swapE:
	.zero		1
.L_10:


//--------------------- .nv.constant0._ZN7cutlass13device_kernelINS_4gemm6kernel13GemmUniversalIN4cute5tupleIJiiiiEEENS1_10collective13CollectiveMmaINS1_35MainloopSm100TmaUmmaWarpSpecializedILi34ELi2ELi4ENS5_IJNS4_1CILi4EEENSA_ILi1EEESC_EEEEENS5_IJNSA_ILi64EEENSA_ILi128EEENSA_ILi32EEEEEENS_12float_e5m2_tENS5_IJlSC_lEEESJ_SK_NS4_8TiledMMAINS4_8MMA_AtomIJNS4_10MMA_TraitsINS4_19SM100_MMA_F8F6F4_SSEJSJ_SJ_fSF_SG_NS4_17integral_constantINS4_4UMMA5MajorELSR_0EEESS_NSP_INSQ_7ScaleInELST_0EEESU_EEEEEENS4_6LayoutINS5_IJSC_SC_SC_EEENS5_IJNSA_ILi0EEESZ_SZ_EEEEENS5_IJNS4_10UnderscoreES12_S12_EEEEENS4_13SM90_TMA_LOADENS4_14ComposedLayoutINS4_7SwizzleILi1ELi4ELi3EEENS4_18smem_ptr_flag_bitsILi8EEENSX_INS5_IJNSA_ILi8EEESH_EEENS5_IJSH_SC_EEEEEEEvNS4_8identityENS4_23SM90_TMA_LOAD_MULTICASTES1F_vS1G_EENS_8epilogue10collective18CollectiveEpilogueINS1J_23Sm100TmaWarpSpecializedILi2ELi2ELi32ELb0ELb0EEEJSI_NS5_IJNSX_ISF_SC_EES1O_EEESJ_SK_SJ_SK_NS1J_6fusion15FusionCallbacksIS1N_NS1Q_17LinearCombinationISJ_fSJ_fLNS_15FloatRoundStyleE2EEESI_S1P_JEEENS4_5SM1004TMEM4LOAD26SM100_TMEM_LOAD_16dp32b32xES15_NS16_INS17_ILi2ELi4ELi3EEES1A_NSX_INS5_IJS1B_SF_EEENS5_IJSF_SC_EEEEEEENS4_39AutoVectorizingCopyWithAssumedAlignmentILi128EEENS4_14SM90_TMA_STOREES24_S26_S26_EEEvvEEEEvNT_6ParamsE --------------------------
	.section	.nv.constant0._ZN7cutlass13device_kernelINS_4gemm6kernel13GemmUniversalIN4cute5tupleIJiiiiEEENS1_10collective13CollectiveMmaINS1_35MainloopSm100TmaUmmaWarpSpecializedILi34ELi2ELi4ENS5_IJNS4_1CILi4EEENSA_ILi1EEESC_EEEEENS5_IJNSA_ILi64EEENSA_ILi128EEENSA_ILi32EEEEEENS_12float_e5m2_tENS5_IJlSC_lEEESJ_SK_NS4_8TiledMMAINS4_8MMA_AtomIJNS4_10MMA_TraitsINS4_19SM100_MMA_F8F6F4_SSEJSJ_SJ_fSF_SG_NS4_17integral_constantINS4_4UMMA5MajorELSR_0EEESS_NSP_INSQ_7ScaleInELST_0EEESU_EEEEEENS4_6LayoutINS5_IJSC_SC_SC_EEENS5_IJNSA_ILi0EEESZ_SZ_EEEEENS5_IJNS4_10UnderscoreES12_S12_EEEEENS4_13SM90_TMA_LOADENS4_14ComposedLayoutINS4_7SwizzleILi1ELi4ELi3EEENS4_18smem_ptr_flag_bitsILi8EEENSX_INS5_IJNSA_ILi8EEESH_EEENS5_IJSH_SC_EEEEEEEvNS4_8identityENS4_23SM90_TMA_LOAD_MULTICASTES1F_vS1G_EENS_8epilogue10collective18CollectiveEpilogueINS1J_23Sm100TmaWarpSpecializedILi2ELi2ELi32ELb0ELb0EEEJSI_NS5_IJNSX_ISF_SC_EES1O_EEESJ_SK_SJ_SK_NS1J_6fusion15FusionCallbacksIS1N_NS1Q_17LinearCombinationISJ_fSJ_fLNS_15FloatRoundStyleE2EEESI_S1P_JEEENS4_5SM1004TMEM4LOAD26SM100_TMEM_LOAD_16dp32b32xES15_NS16_INS17_ILi2ELi4ELi3EEES1A_NSX_INS5_IJS1B_SF_EEENS5_IJSF_SC_EEEEEEENS4_39AutoVectorizingCopyWithAssumedAlignmentILi128EEENS4_14SM90_TMA_STOREES24_S26_S26_EEEvvEEEEvNT_6ParamsE,"a",@progbits
	.sectionflags	@""
	.align	4
.nv.constant0._ZN7cutlass13device_kernelINS_4gemm6kernel13GemmUniversalIN4cute5tupleIJiiiiEEENS1_10collective13CollectiveMmaINS1_35MainloopSm100TmaUmmaWarpSpecializedILi34ELi2ELi4ENS5_IJNS4_1CILi4EEENSA_ILi1EEESC_EEEEENS5_IJNSA_ILi64EEENSA_ILi128EEENSA_ILi32EEEEEENS_12float_e5m2_tENS5_IJlSC_lEEESJ_SK_NS4_8TiledMMAINS4_8MMA_AtomIJNS4_10MMA_TraitsINS4_19SM100_MMA_F8F6F4_SSEJSJ_SJ_fSF_SG_NS4_17integral_constantINS4_4UMMA5MajorELSR_0EEESS_NSP_INSQ_7ScaleInELST_0EEESU_EEEEEENS4_6LayoutINS5_IJSC_SC_SC_EEENS5_IJNSA_ILi0EEESZ_SZ_EEEEENS5_IJNS4_10UnderscoreES12_S12_EEEEENS4_13SM90_TMA_LOADENS4_14ComposedLayoutINS4_7SwizzleILi1ELi4ELi3EEENS4_18smem_ptr_flag_bitsILi8EEENSX_INS5_IJNSA_ILi8EEESH_EEENS5_IJSH_SC_EEEEEEEvNS4_8identityENS4_23SM90_TMA_LOAD_MULTICASTES1F_vS1G_EENS_8epilogue10collective18CollectiveEpilogueINS1J_23Sm100TmaWarpSpecializedILi2ELi2ELi32ELb0ELb0EEEJSI_NS5_IJNSX_ISF_SC_EES1O_EEESJ_SK_SJ_SK_NS1J_6fusion15FusionCallbacksIS1N_NS1Q_17LinearCombinationISJ_fSJ_fLNS_15FloatRoundStyleE2EEESI_S1P_JEEENS4_5SM1004TMEM4LOAD26SM100_TMEM_LOAD_16dp32b32xES15_NS16_INS17_ILi2ELi4ELi3EEES1A_NSX_INS5_IJS1B_SF_EEENS5_IJSF_SC_EEEEEEENS4_39AutoVectorizingCopyWithAssumedAlignmentILi128EEENS4_14SM90_TMA_STOREES24_S26_S26_EEEvvEEEEvNT_6ParamsE:
	.zero		2944


//--------------------- SYMBOLS --------------------------

	.type		.nv.reservedSmem.offset0,@object
	.size		.nv.reservedSmem.offset0,0x4
	.type		.nv.reservedSmem.cap,@object
	.size		.nv.reservedSmem.cap,0x4
	.type		__assertfail,@function
